	.target	sm_100a

	.elftype	@"ET_EXEC"


//--------------------- .note.nv.tkinfo           --------------------------
	.section	.note.nv.tkinfo,"",@"SHT_NOTE"
	.sectionflags	@"SHF_NOTE_NV_TKINFO"
	.tkinfo
        /*0018*/ 	.word	0x00000002
        /*0030*/ 	.string	""
        /*0030*/ 	.string	"ptxas"
        /*0030*/ 	.string	"Cuda compilation tools, release 13.0, V13.0.88"
        /*0030*/ 	.string	"Build cuda_13.0.r13.0/compiler.36424714_0"
        /*0030*/ 	.string	"-arch sm_100a -m 64 "



//--------------------- .note.nv.cuinfo           --------------------------
	.section	.note.nv.cuinfo,"",@"SHT_NOTE"
	.sectionflags	@"SHF_NOTE_NV_CUINFO"
        /*0018*/ 	.short	0x0002
        /*001a*/ 	.short	0x0064
        /*001c*/ 	.short	0x0082
	.zero		2


//--------------------- .nv.info                  --------------------------
	.section	.nv.info,"",@"SHT_CUDA_INFO"
	.align	4


	//----- nvinfo : EIATTR_REGCOUNT
	.align		4
        /*0000*/ 	.byte	0x04, 0x2f
        /*0002*/ 	.short	(.L_19 - .L_18)
	.align		4
.L_18:
        /*0004*/ 	.word	index@(_ZN7cutlass13device_kernelINS_4conv6kernel13ConvUniversalINS1_16ConvProblemShapeILNS1_8OperatorE2ELi2EEENS1_10collective14CollectiveConvINS1_47MainloopSm100TmaUmmaWarpSpecializedImplicitGemmILS5_2ELi17ELi2ELi1ELi2EN4cute5tupleIJNSA_1CILi1EEESD_SD_EEEEENSB_IJNSC_ILi128EEENSB_IJNSC_ILi64EEEEEESI_EEENS_12float_e4m3_tESK_NSA_8TiledMMAINSA_8MMA_AtomIJNSA_10MMA_TraitsINSA_19SM100_MMA_F8F6F4_SSEJSK_SK_fSG_SH_NSA_17integral_constantINSA_4UMMA5MajorELSR_1EEESS_NSP_INSQ_7ScaleInELST_0EEESU_EEEEEENSA_6LayoutISE_NSB_IJNSC_ILi0EEESY_SY_EEEEENSB_IJNSA_10UnderscoreES11_S11_EEEEENS7_6detail27Sm100ImplicitGemmTileTraitsINSA_13SM90_TMA_LOADENSA_14ComposedLayoutINSA_7SwizzleILi3ELi4ELi3EEENSA_18smem_ptr_flag_bitsILi8EEENSX_INSB_IJSG_NSC_ILi8EEEEEENSB_IJSD_SG_EEEEEEEvEENS15_INSA_20SM90_TMA_LOAD_IM2COLENS17_INS18_ILi2ELi4ELi3EEES1B_NSX_INSB_IJSH_S1C_EEENSB_IJSD_SH_EEEEEEEvEEEENS_8epilogue10collective18CollectiveEpilogueINS1Q_23Sm100TmaWarpSpecializedILi1ELi1ELi64ELb0ELb0EEEJSJ_NSB_IJNSX_ISG_SD_EENSX_ISH_SD_EEEEESK_NSB_IJlNSB_IJSD_llEEESY_EEESK_S1Z_NS1Q_6fusion15FusionCallbacksIS1U_NS20_17LinearCombinationISK_fSK_fLNS_15FloatRoundStyleE2EEESJ_S1X_JEEENSA_5SM1004TMEM4LOAD26SM100_TMEM_LOAD_32dp32b64xES16_NS17_IS1J_S1B_NSX_INSB_IJS1C_SH_EEENSB_IJSH_SD_EEEEEEENSA_39AutoVectorizingCopyWithAssumedAlignmentILi128EEENSA_14SM90_TMA_STOREES2D_S2F_S2F_EEEvvEEEEvNT_6ParamsE)
        /*0008*/ 	.word	0x00000095


	//----- nvinfo : EIATTR_FRAME_SIZE
	.align		4
.L_19:
        /*000c*/ 	.byte	0x04, 0x11
        /*000e*/ 	.short	(.L_21 - .L_20)
	.align		4
.L_20:
        /*0010*/ 	.word	index@($__internal_2_$__cuda_sm10x_tcgen05_guardrail_trap_unallocated_columns_being_dealloced)
        /*0014*/ 	.word	0x00000008


	//----- nvinfo : EIATTR_FRAME_SIZE
	.align		4
.L_21:
        /*0018*/ 	.byte	0x04, 0x11
        /*001a*/ 	.short	(.L_23 - .L_22)
	.align		4
.L_22:
        /*001c*/ 	.word	index@($__internal_1_$__cuda_sm10x_tcgen05_guardrail_trap_phase_invalid_during_alloc)
        /*0020*/ 	.word	0x00000008


	//----- nvinfo : EIATTR_FRAME_SIZE
	.align		4
.L_23:
        /*0024*/ 	.byte	0x04, 0x11
        /*0026*/ 	.short	(.L_25 - .L_24)
	.align		4
.L_24:
        /*0028*/ 	.word	index@($__internal_0_$__cuda_sm10x_tcgen05_guardrail_trap_col_being_dealloced_not_returned_by_alloc)
        /*002c*/ 	.word	0x00000008


	//----- nvinfo : EIATTR_FRAME_SIZE
	.align		4
.L_25:
        /*0030*/ 	.byte	0x04, 0x11
        /*0032*/ 	.short	(.L_27 - .L_26)
	.align		4
.L_26:
        /*0034*/ 	.word	index@(_ZN7cutlass13device_kernelINS_4conv6kernel13ConvUniversalINS1_16ConvProblemShapeILNS1_8OperatorE2ELi2EEENS1_10collective14CollectiveConvINS1_47MainloopSm100TmaUmmaWarpSpecializedImplicitGemmILS5_2ELi17ELi2ELi1ELi2EN4cute5tupleIJNSA_1CILi1EEESD_SD_EEEEENSB_IJNSC_ILi128EEENSB_IJNSC_ILi64EEEEEESI_EEENS_12float_e4m3_tESK_NSA_8TiledMMAINSA_8MMA_AtomIJNSA_10MMA_TraitsINSA_19SM100_MMA_F8F6F4_SSEJSK_SK_fSG_SH_NSA_17integral_constantINSA_4UMMA5MajorELSR_1EEESS_NSP_INSQ_7ScaleInELST_0EEESU_EEEEEENSA_6LayoutISE_NSB_IJNSC_ILi0EEESY_SY_EEEEENSB_IJNSA_10UnderscoreES11_S11_EEEEENS7_6detail27Sm100ImplicitGemmTileTraitsINSA_13SM90_TMA_LOADENSA_14ComposedLayoutINSA_7SwizzleILi3ELi4ELi3EEENSA_18smem_ptr_flag_bitsILi8EEENSX_INSB_IJSG_NSC_ILi8EEEEEENSB_IJSD_SG_EEEEEEEvEENS15_INSA_20SM90_TMA_LOAD_IM2COLENS17_INS18_ILi2ELi4ELi3EEES1B_NSX_INSB_IJSH_S1C_EEENSB_IJSD_SH_EEEEEEEvEEEENS_8epilogue10collective18CollectiveEpilogueINS1Q_23Sm100TmaWarpSpecializedILi1ELi1ELi64ELb0ELb0EEEJSJ_NSB_IJNSX_ISG_SD_EENSX_ISH_SD_EEEEESK_NSB_IJlNSB_IJSD_llEEESY_EEESK_S1Z_NS1Q_6fusion15FusionCallbacksIS1U_NS20_17LinearCombinationISK_fSK_fLNS_15FloatRoundStyleE2EEESJ_S1X_JEEENSA_5SM1004TMEM4LOAD26SM100_TMEM_LOAD_32dp32b64xES16_NS17_IS1J_S1B_NSX_INSB_IJS1C_SH_EEENSB_IJSH_SD_EEEEEEENSA_39AutoVectorizingCopyWithAssumedAlignmentILi128EEENSA_14SM90_TMA_STOREES2D_S2F_S2F_EEEvvEEEEvNT_6ParamsE)
        /*0038*/ 	.word	0x00000008


	//----- nvinfo : EIATTR_MIN_STACK_SIZE
	.align		4
.L_27:
        /*003c*/ 	.byte	0x04, 0x12
        /*003e*/ 	.short	(.L_29 - .L_28)
	.align		4
.L_28:
        /*0040*/ 	.word	index@(_ZN7cutlass13device_kernelINS_4conv6kernel13ConvUniversalINS1_16ConvProblemShapeILNS1_8OperatorE2ELi2EEENS1_10collective14CollectiveConvINS1_47MainloopSm100TmaUmmaWarpSpecializedImplicitGemmILS5_2ELi17ELi2ELi1ELi2EN4cute5tupleIJNSA_1CILi1EEESD_SD_EEEEENSB_IJNSC_ILi128EEENSB_IJNSC_ILi64EEEEEESI_EEENS_12float_e4m3_tESK_NSA_8TiledMMAINSA_8MMA_AtomIJNSA_10MMA_TraitsINSA_19SM100_MMA_F8F6F4_SSEJSK_SK_fSG_SH_NSA_17integral_constantINSA_4UMMA5MajorELSR_1EEESS_NSP_INSQ_7ScaleInELST_0EEESU_EEEEEENSA_6LayoutISE_NSB_IJNSC_ILi0EEESY_SY_EEEEENSB_IJNSA_10UnderscoreES11_S11_EEEEENS7_6detail27Sm100ImplicitGemmTileTraitsINSA_13SM90_TMA_LOADENSA_14ComposedLayoutINSA_7SwizzleILi3ELi4ELi3EEENSA_18smem_ptr_flag_bitsILi8EEENSX_INSB_IJSG_NSC_ILi8EEEEEENSB_IJSD_SG_EEEEEEEvEENS15_INSA_20SM90_TMA_LOAD_IM2COLENS17_INS18_ILi2ELi4ELi3EEES1B_NSX_INSB_IJSH_S1C_EEENSB_IJSD_SH_EEEEEEEvEEEENS_8epilogue10collective18CollectiveEpilogueINS1Q_23Sm100TmaWarpSpecializedILi1ELi1ELi64ELb0ELb0EEEJSJ_NSB_IJNSX_ISG_SD_EENSX_ISH_SD_EEEEESK_NSB_IJlNSB_IJSD_llEEESY_EEESK_S1Z_NS1Q_6fusion15FusionCallbacksIS1U_NS20_17LinearCombinationISK_fSK_fLNS_15FloatRoundStyleE2EEESJ_S1X_JEEENSA_5SM1004TMEM4LOAD26SM100_TMEM_LOAD_32dp32b64xES16_NS17_IS1J_S1B_NSX_INSB_IJS1C_SH_EEENSB_IJSH_SD_EEEEEEENSA_39AutoVectorizingCopyWithAssumedAlignmentILi128EEENSA_14SM90_TMA_STOREES2D_S2F_S2F_EEEvvEEEEvNT_6ParamsE)
        /*0044*/ 	.word	0x00000008
.L_29:


//--------------------- .nv.compat                --------------------------
	.section	.nv.compat,"",@"SHT_CUDA_COMPAT_INFO"
	.align	4
        /*0000*/ 	.byte	0x02, 0x09, 0x01, 0x00, 0x02, 0x02, 0x02, 0x00, 0x02, 0x05, 0x05, 0x00, 0x03, 0x07, 0x01, 0x01
        /*0010*/ 	.byte	0x02, 0x03, 0x01, 0x00, 0x02, 0x06, 0x01, 0x00, 0x04, 0x0b, 0x08, 0x00, 0x09, 0x00, 0x00, 0x00
        /*0020*/ 	.byte	0x00, 0x00, 0x00, 0x00


//--------------------- .nv.info._ZN7cutlass13device_kernelINS_4conv6kernel13ConvUniversalINS1_16ConvProblemShapeILNS1_8OperatorE2ELi2EEENS1_10collective14CollectiveConvINS1_47MainloopSm100TmaUmmaWarpSpecializedImplicitGemmILS5_2ELi17ELi2ELi1ELi2EN4cute5tupleIJNSA_1CILi1EEESD_SD_EEEEENSB_IJNSC_ILi128EEENSB_IJNSC_ILi64EEEEEESI_EEENS_12float_e4m3_tESK_NSA_8TiledMMAINSA_8MMA_AtomIJNSA_10MMA_TraitsINSA_19SM100_MMA_F8F6F4_SSEJSK_SK_fSG_SH_NSA_17integral_constantINSA_4UMMA5MajorELSR_1EEESS_NSP_INSQ_7ScaleInELST_0EEESU_EEEEEENSA_6LayoutISE_NSB_IJNSC_ILi0EEESY_SY_EEEEENSB_IJNSA_10UnderscoreES11_S11_EEEEENS7_6detail27Sm100ImplicitGemmTileTraitsINSA_13SM90_TMA_LOADENSA_14ComposedLayoutINSA_7SwizzleILi3ELi4ELi3EEENSA_18smem_ptr_flag_bitsILi8EEENSX_INSB_IJSG_NSC_ILi8EEEEEENSB_IJSD_SG_EEEEEEEvEENS15_INSA_20SM90_TMA_LOAD_IM2COLENS17_INS18_ILi2ELi4ELi3EEES1B_NSX_INSB_IJSH_S1C_EEENSB_IJSD_SH_EEEEEEEvEEEENS_8epilogue10collective18CollectiveEpilogueINS1Q_23Sm100TmaWarpSpecializedILi1ELi1ELi64ELb0ELb0EEEJSJ_NSB_IJNSX_ISG_SD_EENSX_ISH_SD_EEEEESK_NSB_IJlNSB_IJSD_llEEESY_EEESK_S1Z_NS1Q_6fusion15FusionCallbacksIS1U_NS20_17LinearCombinationISK_fSK_fLNS_15FloatRoundStyleE2EEESJ_S1X_JEEENSA_5SM1004TMEM4LOAD26SM100_TMEM_LOAD_32dp32b64xES16_NS17_IS1J_S1B_NSX_INSB_IJS1C_SH_EEENSB_IJSH_SD_EEEEEEENSA_39AutoVectorizingCopyWithAssumedAlignmentILi128EEENSA_14SM90_TMA_STOREES2D_S2F_S2F_EEEvvEEEEvNT_6ParamsE --------------------------
	.section	.nv.info._ZN7cutlass13device_kernelINS_4conv6kernel13ConvUniversalINS1_16ConvProblemShapeILNS1_8OperatorE2ELi2EEENS1_10collective14CollectiveConvINS1_47MainloopSm100TmaUmmaWarpSpecializedImplicitGemmILS5_2ELi17ELi2ELi1ELi2EN4cute5tupleIJNSA_1CILi1EEESD_SD_EEEEENSB_IJNSC_ILi128EEENSB_IJNSC_ILi64EEEEEESI_EEENS_12float_e4m3_tESK_NSA_8TiledMMAINSA_8MMA_AtomIJNSA_10MMA_TraitsINSA_19SM100_MMA_F8F6F4_SSEJSK_SK_fSG_SH_NSA_17integral_constantINSA_4UMMA5MajorELSR_1EEESS_NSP_INSQ_7ScaleInELST_0EEESU_EEEEEENSA_6LayoutISE_NSB_IJNSC_ILi0EEESY_SY_EEEEENSB_IJNSA_10UnderscoreES11_S11_EEEEENS7_6detail27Sm100ImplicitGemmTileTraitsINSA_13SM90_TMA_LOADENSA_14ComposedLayoutINSA_7SwizzleILi3ELi4ELi3EEENSA_18smem_ptr_flag_bitsILi8EEENSX_INSB_IJSG_NSC_ILi8EEEEEENSB_IJSD_SG_EEEEEEEvEENS15_INSA_20SM90_TMA_LOAD_IM2COLENS17_INS18_ILi2ELi4ELi3EEES1B_NSX_INSB_IJSH_S1C_EEENSB_IJSD_SH_EEEEEEEvEEEENS_8epilogue10collective18CollectiveEpilogueINS1Q_23Sm100TmaWarpSpecializedILi1ELi1ELi64ELb0ELb0EEEJSJ_NSB_IJNSX_ISG_SD_EENSX_ISH_SD_EEEEESK_NSB_IJlNSB_IJSD_llEEESY_EEESK_S1Z_NS1Q_6fusion15FusionCallbacksIS1U_NS20_17LinearCombinationISK_fSK_fLNS_15FloatRoundStyleE2EEESJ_S1X_JEEENSA_5SM1004TMEM4LOAD26SM100_TMEM_LOAD_32dp32b64xES16_NS17_IS1J_S1B_NSX_INSB_IJS1C_SH_EEENSB_IJSH_SD_EEEEEEENSA_39AutoVectorizingCopyWithAssumedAlignmentILi128EEENSA_14SM90_TMA_STOREES2D_S2F_S2F_EEEvvEEEEvNT_6ParamsE,"",@"SHT_CUDA_INFO"
	.sectionflags	@""
	.align	4


	//----- nvinfo : EIATTR_CUDA_API_VERSION
	.align		4
        /*0000*/ 	.byte	0x04, 0x37
        /*0002*/ 	.short	(.L_31 - .L_30)
.L_30:
        /*0004*/ 	.word	0x00000082


	//----- nvinfo : EIATTR_KPARAM_INFO
	.align		4
.L_31:
        /*0008*/ 	.byte	0x04, 0x17
        /*000a*/ 	.short	(.L_33 - .L_32)
.L_32:
        /*000c*/ 	.word	0x00000000
        /*0010*/ 	.short	0x0000
        /*0012*/ 	.short	0x0000
        /*0014*/ 	.byte	0x00, 0xf0, 0x01, 0x20


	//----- nvinfo : EIATTR_AT_ENTRY_FRAGMENTS
	.align		4
.L_33:
        /*0018*/ 	.byte	0x04, 0x4f
        /*001a*/ 	.short	(.L_35 - .L_34)


	//   ....[0]....
.L_34:
        /*001c*/ 	.word	0x00000006


	//----- nvinfo : EIATTR_RESERVED_SMEM_USED
	.align		4
.L_35:
        /*0020*/ 	.byte	0x01, 0x41
	.zero		2


	//----- nvinfo : EIATTR_SPARSE_MMA_MASK
	.align		4
        /*0024*/ 	.byte	0x03, 0x50
        /*0026*/ 	.short	0x0000


	//----- nvinfo : EIATTR_TCGEN05_1CTA_USED
	.align		4
        /*0028*/ 	.byte	0x01, 0x51
	.zero		2


	//----- nvinfo : EIATTR_MAXREG_COUNT
	.align		4
        /*002c*/ 	.byte	0x03, 0x1b
        /*002e*/ 	.short	0x00ff


	//----- nvinfo : EIATTR_NUM_BARRIERS
	.align		4
        /*0030*/ 	.byte	0x02, 0x4c
        /*0032*/ 	.byte	0x07
	.zero		1


	//----- nvinfo : EIATTR_EXTERNS
	.align		4
        /*0034*/ 	.byte	0x04, 0x0f
        /*0036*/ 	.short	(.L_37 - .L_36)


	//   ....[0]....
	.align		4
.L_36:
        /*0038*/ 	.word	index@(__assertfail)


	//----- nvinfo : EIATTR_MERCURY_ISA_VERSION
	.align		4
.L_37:
        /*003c*/ 	.byte	0x03, 0x5f
        /*003e*/ 	.short	0x0101


	//----- nvinfo : EIATTR_INT_WARP_WIDE_INSTR_OFFSETS
	.align		4
        /*0040*/ 	.byte	0x04, 0x31
        /*0042*/ 	.short	(.L_39 - .L_38)


	//   ....[0]....
.L_38:
        /*0044*/ 	.word	0x00004420


	//   ....[1]....
        /*0048*/ 	.word	0x00004440


	//   ....[2]....
        /*004c*/ 	.word	0x00004470


	//----- nvinfo : EIATTR_COOP_GROUP_MASK_REGIDS
	.align		4
.L_39:
        /*0050*/ 	.byte	0x04, 0x29
        /*0052*/ 	.short	(.L_41 - .L_40)


	//   ....[0]....
.L_40:
        /*0054*/ 	.word	0xffffffff


	//   ....[1]....
        /*0058*/ 	.word	0xffffffff


	//   ....[2]....
        /*005c*/ 	.word	0xffffffff


	//   ....[3]....
        /*0060*/ 	.word	0xffffffff


	//   ....[4]....
        /*0064*/ 	.word	0xffffffff


	//   ....[5]....
        /*0068*/ 	.word	0xffffffff


	//   ....[6]....
        /*006c*/ 	.word	0xffffffff


	//   ....[7]....
        /*0070*/ 	.word	0xffffffff


	//   ....[8]....
        /*0074*/ 	.word	0xffffffff


	//   ....[9]....
        /*0078*/ 	.word	0xffffffff


	//   ....[10]....
        /*007c*/ 	.word	0xffffffff


	//   ....[11]....
        /*0080*/ 	.word	0xffffffff


	//----- nvinfo : EIATTR_COOP_GROUP_INSTR_OFFSETS
	.align		4
.L_41:
        /*0084*/ 	.byte	0x04, 0x28
        /*0086*/ 	.short	(.L_43 - .L_42)


	//   ....[0]....
.L_42:
        /*0088*/ 	.word	0x00000090


	//   ....[1]....
        /*008c*/ 	.word	0x00000520


	//   ....[2]....
        /*0090*/ 	.word	0x00000860


	//   ....[3]....
        /*0094*/ 	.word	0x000009a0


	//   ....[4]....
        /*0098*/ 	.word	0x00000aa0


	//   ....[5]....
        /*009c*/ 	.word	0x00000bf0


	//   ....[6]....
        /*00a0*/ 	.word	0x00002420


	//   ....[7]....
        /*00a4*/ 	.word	0x00003890


	//   ....[8]....
        /*00a8*/ 	.word	0x00003aa0


	//   ....[9]....
        /*00ac*/ 	.word	0x00003ad0


	//   ....[10]....
        /*00b0*/ 	.word	0x00004300


	//   ....[11]....
        /*00b4*/ 	.word	0x00004540


	//----- nvinfo : EIATTR_VRC_CTA_INIT_COUNT
	.align		4
.L_43:
        /*00b8*/ 	.byte	0x02, 0x4a
        /*00ba*/ 	.byte	0x80
	.zero		1


	//----- nvinfo : EIATTR_SYSCALL_OFFSETS
	.align		4
        /*00bc*/ 	.byte	0x04, 0x46
        /*00be*/ 	.short	(.L_45 - .L_44)


	//   ....[0]....
.L_44:
        /*00c0*/ 	.word	0x00006250


	//   ....[1]....
        /*00c4*/ 	.word	0x00006390


	//   ....[2]....
        /*00c8*/ 	.word	0x00006b60


	//----- nvinfo : EIATTR_MBARRIER_INSTR_OFFSETS
	.align		4
.L_45:
        /*00cc*/ 	.byte	0x04, 0x39
        /*00ce*/ 	.short	(.L_47 - .L_46)


	//   ....[0]....
.L_46:
        /*00d0*/ 	.word	0x00000620
        /*00d4*/ 	.word	0x000000ff
        /*00d8*/ 	.word	0x00000000
        /*00dc*/ 	.short	0x0100
        /*00de*/ 	.byte	0x04
	.zero		1


	//   ....[1]....
        /*00e0*/ 	.word	0x00000630
        /*00e4*/ 	.word	0x000000ff
        /*00e8*/ 	.word	0x00000088
        /*00ec*/ 	.short	0x0100
        /*00ee*/ 	.byte	0x04
	.zero		1


	//   ....[2]....
        /*00f0*/ 	.word	0x00000640
        /*00f4*/ 	.word	0x000000ff
        /*00f8*/ 	.word	0x00000008
        /*00fc*/ 	.short	0x0100
        /*00fe*/ 	.byte	0x04
	.zero		1


	//   ....[3]....
        /*0100*/ 	.word	0x00000650
        /*0104*/ 	.word	0x000000ff
        /*0108*/ 	.word	0x00000090
        /*010c*/ 	.short	0x0100
        /*010e*/ 	.byte	0x04
	.zero		1


	//   ....[4]....
        /*0110*/ 	.word	0x00000660
        /*0114*/ 	.word	0x000000ff
        /*0118*/ 	.word	0x00000010
        /*011c*/ 	.short	0x0100
        /*011e*/ 	.byte	0x04
	.zero		1


	//   ....[5]....
        /*0120*/ 	.word	0x00000670
        /*0124*/ 	.word	0x000000ff
        /*0128*/ 	.word	0x00000098
        /*012c*/ 	.short	0x0100
        /*012e*/ 	.byte	0x04
	.zero		1


	//   ....[6]....
        /*0130*/ 	.word	0x00000680
        /*0134*/ 	.word	0x000000ff
        /*0138*/ 	.word	0x00000018
        /*013c*/ 	.short	0x0100
        /*013e*/ 	.byte	0x04
	.zero		1


	//   ....[7]....
        /*0140*/ 	.word	0x00000690
        /*0144*/ 	.word	0x000000ff
        /*0148*/ 	.word	0x000000a0
        /*014c*/ 	.short	0x0100
        /*014e*/ 	.byte	0x04
	.zero		1


	//   ....[8]....
        /*0150*/ 	.word	0x000006a0
        /*0154*/ 	.word	0x000000ff
        /*0158*/ 	.word	0x00000020
        /*015c*/ 	.short	0x0100
        /*015e*/ 	.byte	0x04
	.zero		1


	//   ....[9]....
        /*0160*/ 	.word	0x000006b0
        /*0164*/ 	.word	0x000000ff
        /*0168*/ 	.word	0x000000a8
        /*016c*/ 	.short	0x0100
        /*016e*/ 	.byte	0x04
	.zero		1


	//   ....[10]....
        /*0170*/ 	.word	0x000006c0
        /*0174*/ 	.word	0x000000ff
        /*0178*/ 	.word	0x00000028
        /*017c*/ 	.short	0x0100
        /*017e*/ 	.byte	0x04
	.zero		1


	//   ....[11]....
        /*0180*/ 	.word	0x000006d0
        /*0184*/ 	.word	0x000000ff
        /*0188*/ 	.word	0x000000b0
        /*018c*/ 	.short	0x0100
        /*018e*/ 	.byte	0x04
	.zero		1


	//   ....[12]....
        /*0190*/ 	.word	0x000006e0
        /*0194*/ 	.word	0x000000ff
        /*0198*/ 	.word	0x00000030
        /*019c*/ 	.short	0x0100
        /*019e*/ 	.byte	0x04
	.zero		1


	//   ....[13]....
        /*01a0*/ 	.word	0x000006f0
        /*01a4*/ 	.word	0x000000ff
        /*01a8*/ 	.word	0x000000b8
        /*01ac*/ 	.short	0x0100
        /*01ae*/ 	.byte	0x04
	.zero		1


	//   ....[14]....
        /*01b0*/ 	.word	0x00000700
        /*01b4*/ 	.word	0x000000ff
        /*01b8*/ 	.word	0x00000038
        /*01bc*/ 	.short	0x0100
        /*01be*/ 	.byte	0x04
	.zero		1


	//   ....[15]....
        /*01c0*/ 	.word	0x00000710
        /*01c4*/ 	.word	0x000000ff
        /*01c8*/ 	.word	0x000000c0
        /*01cc*/ 	.short	0x0100
        /*01ce*/ 	.byte	0x04
	.zero		1


	//   ....[16]....
        /*01d0*/ 	.word	0x00000720
        /*01d4*/ 	.word	0x000000ff
        /*01d8*/ 	.word	0x00000040
        /*01dc*/ 	.short	0x0100
        /*01de*/ 	.byte	0x04
	.zero		1


	//   ....[17]....
        /*01e0*/ 	.word	0x00000730
        /*01e4*/ 	.word	0x000000ff
        /*01e8*/ 	.word	0x000000c8
        /*01ec*/ 	.short	0x0100
        /*01ee*/ 	.byte	0x04
	.zero		1


	//   ....[18]....
        /*01f0*/ 	.word	0x00000740
        /*01f4*/ 	.word	0x000000ff
        /*01f8*/ 	.word	0x00000048
        /*01fc*/ 	.short	0x0100
        /*01fe*/ 	.byte	0x04
	.zero		1


	//   ....[19]....
        /*0200*/ 	.word	0x00000750
        /*0204*/ 	.word	0x000000ff
        /*0208*/ 	.word	0x000000d0
        /*020c*/ 	.short	0x0100
        /*020e*/ 	.byte	0x04
	.zero		1


	//   ....[20]....
        /*0210*/ 	.word	0x00000760
        /*0214*/ 	.word	0x000000ff
        /*0218*/ 	.word	0x00000050
        /*021c*/ 	.short	0x0100
        /*021e*/ 	.byte	0x04
	.zero		1


	//   ....[21]....
        /*0220*/ 	.word	0x00000770
        /*0224*/ 	.word	0x000000ff
        /*0228*/ 	.word	0x000000d8
        /*022c*/ 	.short	0x0100
        /*022e*/ 	.byte	0x04
	.zero		1


	//   ....[22]....
        /*0230*/ 	.word	0x00000780
        /*0234*/ 	.word	0x000000ff
        /*0238*/ 	.word	0x00000058
        /*023c*/ 	.short	0x0100
        /*023e*/ 	.byte	0x04
	.zero		1


	//   ....[23]....
        /*0240*/ 	.word	0x00000790
        /*0244*/ 	.word	0x000000ff
        /*0248*/ 	.word	0x000000e0
        /*024c*/ 	.short	0x0100
        /*024e*/ 	.byte	0x04
	.zero		1


	//   ....[24]....
        /*0250*/ 	.word	0x000007a0
        /*0254*/ 	.word	0x000000ff
        /*0258*/ 	.word	0x00000060
        /*025c*/ 	.short	0x0100
        /*025e*/ 	.byte	0x04
	.zero		1


	//   ....[25]....
        /*0260*/ 	.word	0x000007b0
        /*0264*/ 	.word	0x000000ff
        /*0268*/ 	.word	0x000000e8
        /*026c*/ 	.short	0x0100
        /*026e*/ 	.byte	0x04
	.zero		1


	//   ....[26]....
        /*0270*/ 	.word	0x000007c0
        /*0274*/ 	.word	0x000000ff
        /*0278*/ 	.word	0x00000068
        /*027c*/ 	.short	0x0100
        /*027e*/ 	.byte	0x04
	.zero		1


	//   ....[27]....
        /*0280*/ 	.word	0x000007d0
        /*0284*/ 	.word	0x000000ff
        /*0288*/ 	.word	0x000000f0
        /*028c*/ 	.short	0x0100
        /*028e*/ 	.byte	0x04
	.zero		1


	//   ....[28]....
        /*0290*/ 	.word	0x000007e0
        /*0294*/ 	.word	0x000000ff
        /*0298*/ 	.word	0x00000070
        /*029c*/ 	.short	0x0100
        /*029e*/ 	.byte	0x04
	.zero		1


	//   ....[29]....
        /*02a0*/ 	.word	0x000007f0
        /*02a4*/ 	.word	0x000000ff
        /*02a8*/ 	.word	0x000000f8
        /*02ac*/ 	.short	0x0100
        /*02ae*/ 	.byte	0x04
	.zero		1


	//   ....[30]....
        /*02b0*/ 	.word	0x00000800
        /*02b4*/ 	.word	0x000000ff
        /*02b8*/ 	.word	0x00000078
        /*02bc*/ 	.short	0x0100
        /*02be*/ 	.byte	0x04
	.zero		1


	//   ....[31]....
        /*02c0*/ 	.word	0x00000810
        /*02c4*/ 	.word	0x000000ff
        /*02c8*/ 	.word	0x00000100
        /*02cc*/ 	.short	0x0100
        /*02ce*/ 	.byte	0x04
	.zero		1


	//   ....[32]....
        /*02d0*/ 	.word	0x00000820
        /*02d4*/ 	.word	0x000000ff
        /*02d8*/ 	.word	0x00000080
        /*02dc*/ 	.short	0x0100
        /*02de*/ 	.byte	0x04
	.zero		1


	//   ....[33]....
        /*02e0*/ 	.word	0x00000830
        /*02e4*/ 	.word	0x000000ff
        /*02e8*/ 	.word	0x00000108
        /*02ec*/ 	.short	0x0100
        /*02ee*/ 	.byte	0x04
	.zero		1


	//   ....[34]....
        /*02f0*/ 	.word	0x00000970
        /*02f4*/ 	.word	0x000000ff
        /*02f8*/ 	.word	0x00000110
        /*02fc*/ 	.short	0x0100
        /*02fe*/ 	.byte	0x04
	.zero		1


	//   ....[35]....
        /*0300*/ 	.word	0x00000980
        /*0304*/ 	.word	0x000000ff
        /*0308*/ 	.word	0x00000118
        /*030c*/ 	.short	0x0100
        /*030e*/ 	.byte	0x04
	.zero		1


	//   ....[36]....
        /*0310*/ 	.word	0x00000a70
        /*0314*/ 	.word	0x000000ff
        /*0318*/ 	.word	0x00000120
        /*031c*/ 	.short	0x0100
        /*031e*/ 	.byte	0x06
	.zero		1


	//   ....[37]....
        /*0320*/ 	.word	0x00000a80
        /*0324*/ 	.word	0x000000ff
        /*0328*/ 	.word	0x00000128
        /*032c*/ 	.short	0x0100
        /*032e*/ 	.byte	0x06
	.zero		1


	//   ....[38]....
        /*0330*/ 	.word	0x00000bc0
        /*0334*/ 	.word	0x000000ff
        /*0338*/ 	.word	0x00000130
        /*033c*/ 	.short	0x0100
        /*033e*/ 	.byte	0x06
	.zero		1


	//   ....[39]....
        /*0340*/ 	.word	0x00000bd0
        /*0344*/ 	.word	0x000000ff
        /*0348*/ 	.word	0x00000138
        /*034c*/ 	.short	0x0100
        /*034e*/ 	.byte	0x06
	.zero		1


	//   ....[40]....
        /*0350*/ 	.word	0x00000d20
        /*0354*/ 	.word	0x000000ff
        /*0358*/ 	.word	0x00000140
        /*035c*/ 	.short	0x0100
        /*035e*/ 	.byte	0x04
	.zero		1


	//   ....[41]....
        /*0360*/ 	.word	0x00000d30
        /*0364*/ 	.word	0x000000ff
        /*0368*/ 	.word	0x00000150
        /*036c*/ 	.short	0x0100
        /*036e*/ 	.byte	0x04
	.zero		1


	//   ....[42]....
        /*0370*/ 	.word	0x00000d40
        /*0374*/ 	.word	0x000000ff
        /*0378*/ 	.word	0x00000148
        /*037c*/ 	.short	0x0100
        /*037e*/ 	.byte	0x04
	.zero		1


	//   ....[43]....
        /*0380*/ 	.word	0x00000d50
        /*0384*/ 	.word	0x000000ff
        /*0388*/ 	.word	0x00000158
        /*038c*/ 	.short	0x0100
        /*038e*/ 	.byte	0x04
	.zero		1


	//   ....[44]....
        /*0390*/ 	.word	0x000018f0
        /*0394*/ 	.word	0x000000ff
        /*0398*/ 	.word	0x00000088
        /*039c*/ 	.short	0x010a
        /*039e*/ 	.byte	0x07
	.zero		1


	//   ....[45]....
        /*03a0*/ 	.word	0x00001c20
        /*03a4*/ 	.word	0x000000ff
        /*03a8*/ 	.word	0x00000088
        /*03ac*/ 	.short	0x010a
        /*03ae*/ 	.byte	0x29
	.zero		1


	//   ....[46]....
        /*03b0*/ 	.word	0x00001d90
        /*03b4*/ 	.word	0x000000ff
        /*03b8*/ 	.word	0x00000088
        /*03bc*/ 	.short	0x010a
        /*03be*/ 	.byte	0x08
	.zero		1


	//   ....[47]....
        /*03c0*/ 	.word	0x00001f70
        /*03c4*/ 	.word	0x000000ff
        /*03c8*/ 	.word	0x00000128
        /*03cc*/ 	.short	0x0101
        /*03ce*/ 	.byte	0x17
	.zero		1


	//   ....[48]....
        /*03d0*/ 	.word	0x00001fa0
        /*03d4*/ 	.word	0x000000ff
        /*03d8*/ 	.word	0x00000088
        /*03dc*/ 	.short	0x010a
        /*03de*/ 	.byte	0x04
	.zero		1


	//   ....[49]....
        /*03e0*/ 	.word	0x000020e0
        /*03e4*/ 	.word	0x000000ff
        /*03e8*/ 	.word	0x00000088
        /*03ec*/ 	.short	0x010a
        /*03ee*/ 	.byte	0x19
	.zero		1


	//   ....[50]....
        /*03f0*/ 	.word	0x00002250
        /*03f4*/ 	.word	0x000000ff
        /*03f8*/ 	.word	0x00000088
        /*03fc*/ 	.short	0x010a
        /*03fe*/ 	.byte	0x08
	.zero		1


	//   ....[51]....
        /*0400*/ 	.word	0x00002430
        /*0404*/ 	.word	0x000000ff
        /*0408*/ 	.word	0x00000130
        /*040c*/ 	.short	0x010a
        /*040e*/ 	.byte	0x17
	.zero		1


	//   ....[52]....
        /*0410*/ 	.word	0x000024f0
        /*0414*/ 	.word	0x000000ff
        /*0418*/ 	.word	0x00000000
        /*041c*/ 	.short	0x0101
        /*041e*/ 	.byte	0x04
	.zero		1


	//   ....[53]....
        /*0420*/ 	.word	0x00002ae0
        /*0424*/ 	.word	0x000000ff
        /*0428*/ 	.word	0x00000000
        /*042c*/ 	.short	0x010a
        /*042e*/ 	.byte	0x04
	.zero		1


	//   ....[54]....
        /*0430*/ 	.word	0x00002b80
        /*0434*/ 	.word	0x000000ff
        /*0438*/ 	.word	0x00000000
        /*043c*/ 	.short	0x010a
        /*043e*/ 	.byte	0x05
	.zero		1


	//   ....[55]....
        /*0440*/ 	.word	0x00002c20
        /*0444*/ 	.word	0x000000ff
        /*0448*/ 	.word	0x00000000
        /*044c*/ 	.short	0x010a
        /*044e*/ 	.byte	0x05
	.zero		1


	//   ....[56]....
        /*0450*/ 	.word	0x00002cc0
        /*0454*/ 	.word	0x000000ff
        /*0458*/ 	.word	0x00000000
        /*045c*/ 	.short	0x010a
        /*045e*/ 	.byte	0x05
	.zero		1


	//   ....[57]....
        /*0460*/ 	.word	0x00002d60
        /*0464*/ 	.word	0x000000ff
        /*0468*/ 	.word	0x00000000
        /*046c*/ 	.short	0x010a
        /*046e*/ 	.byte	0x05
	.zero		1


	//   ....[58]....
        /*0470*/ 	.word	0x00002e00
        /*0474*/ 	.word	0x000000ff
        /*0478*/ 	.word	0x00000000
        /*047c*/ 	.short	0x010a
        /*047e*/ 	.byte	0x05
	.zero		1


	//   ....[59]....
        /*0480*/ 	.word	0x00002ea0
        /*0484*/ 	.word	0x000000ff
        /*0488*/ 	.word	0x00000000
        /*048c*/ 	.short	0x010a
        /*048e*/ 	.byte	0x05
	.zero		1


	//   ....[60]....
        /*0490*/ 	.word	0x00002f40
        /*0494*/ 	.word	0x000000ff
        /*0498*/ 	.word	0x00000000
        /*049c*/ 	.short	0x010a
        /*049e*/ 	.byte	0x05
	.zero		1


	//   ....[61]....
        /*04a0*/ 	.word	0x00002fe0
        /*04a4*/ 	.word	0x000000ff
        /*04a8*/ 	.word	0x00000000
        /*04ac*/ 	.short	0x010a
        /*04ae*/ 	.byte	0x05
	.zero		1


	//   ....[62]....
        /*04b0*/ 	.word	0x00003080
        /*04b4*/ 	.word	0x000000ff
        /*04b8*/ 	.word	0x00000000
        /*04bc*/ 	.short	0x010a
        /*04be*/ 	.byte	0x05
	.zero		1


	//   ....[63]....
        /*04c0*/ 	.word	0x00003120
        /*04c4*/ 	.word	0x000000ff
        /*04c8*/ 	.word	0x00000000
        /*04cc*/ 	.short	0x010a
        /*04ce*/ 	.byte	0x05
	.zero		1


	//   ....[64]....
        /*04d0*/ 	.word	0x000031c0
        /*04d4*/ 	.word	0x000000ff
        /*04d8*/ 	.word	0x00000000
        /*04dc*/ 	.short	0x010a
        /*04de*/ 	.byte	0x05
	.zero		1


	//   ....[65]....
        /*04e0*/ 	.word	0x00003260
        /*04e4*/ 	.word	0x000000ff
        /*04e8*/ 	.word	0x00000000
        /*04ec*/ 	.short	0x010a
        /*04ee*/ 	.byte	0x05
	.zero		1


	//   ....[66]....
        /*04f0*/ 	.word	0x00003300
        /*04f4*/ 	.word	0x000000ff
        /*04f8*/ 	.word	0x00000000
        /*04fc*/ 	.short	0x010a
        /*04fe*/ 	.byte	0x05
	.zero		1


	//   ....[67]....
        /*0500*/ 	.word	0x000033a0
        /*0504*/ 	.word	0x000000ff
        /*0508*/ 	.word	0x00000000
        /*050c*/ 	.short	0x010a
        /*050e*/ 	.byte	0x05
	.zero		1


	//   ....[68]....
        /*0510*/ 	.word	0x00003440
        /*0514*/ 	.word	0x000000ff
        /*0518*/ 	.word	0x00000000
        /*051c*/ 	.short	0x010a
        /*051e*/ 	.byte	0x05
	.zero		1


	//   ....[69]....
        /*0520*/ 	.word	0x000034f0
        /*0524*/ 	.word	0x00000000
        /*0528*/ 	.word	0x00000000
        /*052c*/ 	.short	0x010a
        /*052e*/ 	.byte	0xff
	.zero		1


	//   ....[70]....
        /*0530*/ 	.word	0x00003640
        /*0534*/ 	.word	0x000000ff
        /*0538*/ 	.word	0x00000138
        /*053c*/ 	.short	0x010a
        /*053e*/ 	.byte	0x04
	.zero		1


	//   ....[71]....
        /*0540*/ 	.word	0x000036e0
        /*0544*/ 	.word	0x000000ff
        /*0548*/ 	.word	0x00000130
        /*054c*/ 	.short	0x010a
        /*054e*/ 	.byte	0x04
	.zero		1


	//   ....[72]....
        /*0550*/ 	.word	0x00003780
        /*0554*/ 	.word	0x000000ff
        /*0558*/ 	.word	0x00000000
        /*055c*/ 	.short	0x0101
        /*055e*/ 	.byte	0x05
	.zero		1


	//   ....[73]....
        /*0560*/ 	.word	0x000037c0
        /*0564*/ 	.word	0x000000ff
        /*0568*/ 	.word	0x00000138
        /*056c*/ 	.short	0x0106
        /*056e*/ 	.byte	0x04
	.zero		1


	//   ....[74]....
        /*0570*/ 	.word	0x00003800
        /*0574*/ 	.word	0x00000000
        /*0578*/ 	.word	0x00000138
        /*057c*/ 	.short	0x010a
        /*057e*/ 	.byte	0xff
	.zero		1


	//   ....[75]....
        /*0580*/ 	.word	0x00003d00
        /*0584*/ 	.word	0x000000ff
        /*0588*/ 	.word	0x00000130
        /*058c*/ 	.short	0x010a
        /*058e*/ 	.byte	0x13
	.zero		1


	//   ....[76]....
        /*0590*/ 	.word	0x00003db0
        /*0594*/ 	.word	0x000000ff
        /*0598*/ 	.word	0x00000000
        /*059c*/ 	.short	0x0101
        /*059e*/ 	.byte	0x1d
	.zero		1


	//   ....[77]....
        /*05a0*/ 	.word	0x00003dc0
        /*05a4*/ 	.word	0x000000ff
        /*05a8*/ 	.word	0x00000150
        /*05ac*/ 	.short	0x010a
        /*05ae*/ 	.byte	0x17
	.zero		1


	//   ....[78]....
        /*05b0*/ 	.word	0x00003e90
        /*05b4*/ 	.word	0x000000ff
        /*05b8*/ 	.word	0x00000000
        /*05bc*/ 	.short	0x010a
        /*05be*/ 	.byte	0x04
	.zero		1


	//   ....[79]....
        /*05c0*/ 	.word	0x00003ef0
        /*05c4*/ 	.word	0x000000ff
        /*05c8*/ 	.word	0x00000000
        /*05cc*/ 	.short	0x010a
        /*05ce*/ 	.byte	0x0f
	.zero		1


	//   ....[80]....
        /*05d0*/ 	.word	0x00004030
        /*05d4*/ 	.word	0x000000ff
        /*05d8*/ 	.word	0x00000000
        /*05dc*/ 	.short	0x010a
        /*05de*/ 	.byte	0x04
	.zero		1


	//   ....[81]....
        /*05e0*/ 	.word	0x00004250
        /*05e4*/ 	.word	0x000000ff
        /*05e8*/ 	.word	0x00000000
        /*05ec*/ 	.short	0x010a
        /*05ee*/ 	.byte	0x04
	.zero		1


	//   ....[82]....
        /*05f0*/ 	.word	0x000042e0
        /*05f4*/ 	.word	0x000000ff
        /*05f8*/ 	.word	0x00000000
        /*05fc*/ 	.short	0x010a
        /*05fe*/ 	.byte	0x04
	.zero		1


	//   ....[83]....
        /*0600*/ 	.word	0x00004990
        /*0604*/ 	.word	0x000000ff
        /*0608*/ 	.word	0x00000130
        /*060c*/ 	.short	0x010a
        /*060e*/ 	.byte	0x18
	.zero		1


	//   ....[84]....
        /*0610*/ 	.word	0x00004a30
        /*0614*/ 	.word	0x000000ff
        /*0618*/ 	.word	0x00000000
        /*061c*/ 	.short	0x0101
        /*061e*/ 	.byte	0x28
	.zero		1


	//   ....[85]....
        /*0620*/ 	.word	0x00004f60
        /*0624*/ 	.word	0x000000ff
        /*0628*/ 	.word	0x00000128
        /*062c*/ 	.short	0x010a
        /*062e*/ 	.byte	0x18
	.zero		1


	//   ....[86]....
        /*0630*/ 	.word	0x00005210
        /*0634*/ 	.word	0x000000ff
        /*0638*/ 	.word	0x00000118
        /*063c*/ 	.short	0x010a
        /*063e*/ 	.byte	0x18
	.zero		1


	//   ....[87]....
        /*0640*/ 	.word	0x000054d0
        /*0644*/ 	.word	0x000000ff
        /*0648*/ 	.word	0x00000110
        /*064c*/ 	.short	0x010b
        /*064e*/ 	.byte	0x18
	.zero		1


	//   ....[88]....
        /*0650*/ 	.word	0x00005500
        /*0654*/ 	.word	0x000000ff
        /*0658*/ 	.word	0x00000000
        /*065c*/ 	.short	0x0101
        /*065e*/ 	.byte	0x2e
	.zero		1


	//   ....[89]....
        /*0660*/ 	.word	0x00005590
        /*0664*/ 	.word	0x00000000
        /*0668*/ 	.word	0x00000118
        /*066c*/ 	.short	0x010a
        /*066e*/ 	.byte	0xff
	.zero		1


	//   ....[90]....
        /*0670*/ 	.word	0x000058e0
        /*0674*/ 	.word	0x000000ff
        /*0678*/ 	.word	0x00000130
        /*067c*/ 	.short	0x010a
        /*067e*/ 	.byte	0x2c
	.zero		1


	//   ....[91]....
        /*0680*/ 	.word	0x000059b0
        /*0684*/ 	.word	0x000000ff
        /*0688*/ 	.word	0x00000000
        /*068c*/ 	.short	0x0101
        /*068e*/ 	.byte	0x04
	.zero		1


	//   ....[92]....
        /*0690*/ 	.word	0x00006720
        /*0694*/ 	.word	0x000000ff
        /*0698*/ 	.word	0x00000110
        /*069c*/ 	.short	0x010a
        /*069e*/ 	.byte	0x2c
	.zero		1


	//   ....[93]....
        /*06a0*/ 	.word	0x00006740
        /*06a4*/ 	.word	0x00000016
        /*06a8*/ 	.word	0x00000140
        /*06ac*/ 	.short	0x010a
        /*06ae*/ 	.byte	0xff
	.zero		1


	//   ....[94]....
        /*06b0*/ 	.word	0x000068d0
        /*06b4*/ 	.word	0x000000ff
        /*06b8*/ 	.word	0x00000110
        /*06bc*/ 	.short	0x010a
        /*06be*/ 	.byte	0x2c
	.zero		1


	//   ....[95]....
        /*06c0*/ 	.word	0x000069e0
        /*06c4*/ 	.word	0x000000ff
        /*06c8*/ 	.word	0x00000000
        /*06cc*/ 	.short	0x0101
        /*06ce*/ 	.byte	0x04
	.zero		1


	//   ....[96]....
        /*06d0*/ 	.word	0x00006a40
        /*06d4*/ 	.word	0x00000016
        /*06d8*/ 	.word	0x00000140
        /*06dc*/ 	.short	0x010a
        /*06de*/ 	.byte	0xff
	.zero		1


	//   ....[97]....
        /*06e0*/ 	.word	0x00007180
        /*06e4*/ 	.word	0x000000ff
        /*06e8*/ 	.word	0x00000000
        /*06ec*/ 	.short	0x0101
        /*06ee*/ 	.byte	0x04
	.zero		1


	//   ....[98]....
        /*06f0*/ 	.word	0x00008090
        /*06f4*/ 	.word	0x00000000
        /*06f8*/ 	.word	0x00000088
        /*06fc*/ 	.short	0x010a
        /*06fe*/ 	.byte	0xff
	.zero		1


	//   ....[99]....
        /*0700*/ 	.word	0x000080f0
        /*0704*/ 	.word	0x00000000
        /*0708*/ 	.word	0x00000088
        /*070c*/ 	.short	0x010a
        /*070e*/ 	.byte	0xff
	.zero		1


	//   ....[100]....
        /*0710*/ 	.word	0x00008150
        /*0714*/ 	.word	0x00000000
        /*0718*/ 	.word	0x00000130
        /*071c*/ 	.short	0x010a
        /*071e*/ 	.byte	0xff
	.zero		1


	//   ....[101]....
        /*0720*/ 	.word	0x000081b0
        /*0724*/ 	.word	0x00000000
        /*0728*/ 	.word	0x00000000
        /*072c*/ 	.short	0x010a
        /*072e*/ 	.byte	0xff
	.zero		1


	//   ....[102]....
        /*0730*/ 	.word	0x00008210
        /*0734*/ 	.word	0x00000000
        /*0738*/ 	.word	0x00000000
        /*073c*/ 	.short	0x010a
        /*073e*/ 	.byte	0xff
	.zero		1


	//   ....[103]....
        /*0740*/ 	.word	0x00008270
        /*0744*/ 	.word	0x00000000
        /*0748*/ 	.word	0x00000000
        /*074c*/ 	.short	0x010a
        /*074e*/ 	.byte	0xff
	.zero		1


	//   ....[104]....
        /*0750*/ 	.word	0x000082d0
        /*0754*/ 	.word	0x00000000
        /*0758*/ 	.word	0x00000000
        /*075c*/ 	.short	0x010a
        /*075e*/ 	.byte	0xff
	.zero		1


	//   ....[105]....
        /*0760*/ 	.word	0x00008330
        /*0764*/ 	.word	0x00000000
        /*0768*/ 	.word	0x00000000
        /*076c*/ 	.short	0x010a
        /*076e*/ 	.byte	0xff
	.zero		1


	//   ....[106]....
        /*0770*/ 	.word	0x00008390
        /*0774*/ 	.word	0x00000000
        /*0778*/ 	.word	0x00000000
        /*077c*/ 	.short	0x010a
        /*077e*/ 	.byte	0xff
	.zero		1


	//   ....[107]....
        /*0780*/ 	.word	0x000083f0
        /*0784*/ 	.word	0x00000000
        /*0788*/ 	.word	0x00000000
        /*078c*/ 	.short	0x010a
        /*078e*/ 	.byte	0xff
	.zero		1


	//   ....[108]....
        /*0790*/ 	.word	0x00008450
        /*0794*/ 	.word	0x00000000
        /*0798*/ 	.word	0x00000000
        /*079c*/ 	.short	0x010a
        /*079e*/ 	.byte	0xff
	.zero		1


	//   ....[109]....
        /*07a0*/ 	.word	0x000084b0
        /*07a4*/ 	.word	0x00000000
        /*07a8*/ 	.word	0x00000000
        /*07ac*/ 	.short	0x010a
        /*07ae*/ 	.byte	0xff
	.zero		1


	//   ....[110]....
        /*07b0*/ 	.word	0x00008510
        /*07b4*/ 	.word	0x00000000
        /*07b8*/ 	.word	0x00000000
        /*07bc*/ 	.short	0x010a
        /*07be*/ 	.byte	0xff
	.zero		1


	//   ....[111]....
        /*07c0*/ 	.word	0x00008570
        /*07c4*/ 	.word	0x00000000
        /*07c8*/ 	.word	0x00000000
        /*07cc*/ 	.short	0x010a
        /*07ce*/ 	.byte	0xff
	.zero		1


	//   ....[112]....
        /*07d0*/ 	.word	0x000085d0
        /*07d4*/ 	.word	0x00000000
        /*07d8*/ 	.word	0x00000000
        /*07dc*/ 	.short	0x010a
        /*07de*/ 	.byte	0xff
	.zero		1


	//   ....[113]....
        /*07e0*/ 	.word	0x00008630
        /*07e4*/ 	.word	0x00000000
        /*07e8*/ 	.word	0x00000000
        /*07ec*/ 	.short	0x010a
        /*07ee*/ 	.byte	0xff
	.zero		1


	//   ....[114]....
        /*07f0*/ 	.word	0x00008690
        /*07f4*/ 	.word	0x00000000
        /*07f8*/ 	.word	0x00000000
        /*07fc*/ 	.short	0x010a
        /*07fe*/ 	.byte	0xff
	.zero		1


	//   ....[115]....
        /*0800*/ 	.word	0x000086f0
        /*0804*/ 	.word	0x00000000
        /*0808*/ 	.word	0x00000000
        /*080c*/ 	.short	0x010a
        /*080e*/ 	.byte	0xff
	.zero		1


	//   ....[116]....
        /*0810*/ 	.word	0x00008750
        /*0814*/ 	.word	0x00000000
        /*0818*/ 	.word	0x00000000
        /*081c*/ 	.short	0x010a
        /*081e*/ 	.byte	0xff
	.zero		1


	//   ....[117]....
        /*0820*/ 	.word	0x000087b0
        /*0824*/ 	.word	0x00000004
        /*0828*/ 	.word	0x00000138
        /*082c*/ 	.short	0x010a
        /*082e*/ 	.byte	0xff
	.zero		1


	//   ....[118]....
        /*0830*/ 	.word	0x00008810
        /*0834*/ 	.word	0x00000004
        /*0838*/ 	.word	0x00000130
        /*083c*/ 	.short	0x010a
        /*083e*/ 	.byte	0xff
	.zero		1


	//   ....[119]....
        /*0840*/ 	.word	0x00008870
        /*0844*/ 	.word	0x00000000
        /*0848*/ 	.word	0x00000130
        /*084c*/ 	.short	0x010a
        /*084e*/ 	.byte	0xff
	.zero		1


	//   ....[120]....
        /*0850*/ 	.word	0x000088d0
        /*0854*/ 	.word	0x00000004
        /*0858*/ 	.word	0x00000150
        /*085c*/ 	.short	0x010a
        /*085e*/ 	.byte	0xff
	.zero		1


	//   ....[121]....
        /*0860*/ 	.word	0x00008930
        /*0864*/ 	.word	0x00000000
        /*0868*/ 	.word	0x00000000
        /*086c*/ 	.short	0x010a
        /*086e*/ 	.byte	0xff
	.zero		1


	//   ....[122]....
        /*0870*/ 	.word	0x00008990
        /*0874*/ 	.word	0x00000000
        /*0878*/ 	.word	0x00000000
        /*087c*/ 	.short	0x010a
        /*087e*/ 	.byte	0xff
	.zero		1


	//   ....[123]....
        /*0880*/ 	.word	0x000089f0
        /*0884*/ 	.word	0x00000000
        /*0888*/ 	.word	0x00000000
        /*088c*/ 	.short	0x010a
        /*088e*/ 	.byte	0xff
	.zero		1


	//   ....[124]....
        /*0890*/ 	.word	0x00008a50
        /*0894*/ 	.word	0x00000000
        /*0898*/ 	.word	0x00000130
        /*089c*/ 	.short	0x010a
        /*089e*/ 	.byte	0xff
	.zero		1


	//   ....[125]....
        /*08a0*/ 	.word	0x00008ab0
        /*08a4*/ 	.word	0x00000008
        /*08a8*/ 	.word	0x00000128
        /*08ac*/ 	.short	0x010a
        /*08ae*/ 	.byte	0xff
	.zero		1


	//   ....[126]....
        /*08b0*/ 	.word	0x00008b10
        /*08b4*/ 	.word	0x00000008
        /*08b8*/ 	.word	0x00000118
        /*08bc*/ 	.short	0x010a
        /*08be*/ 	.byte	0xff
	.zero		1


	//   ....[127]....
        /*08c0*/ 	.word	0x00008b70
        /*08c4*/ 	.word	0x00000000
        /*08c8*/ 	.word	0x00000130
        /*08cc*/ 	.short	0x010a
        /*08ce*/ 	.byte	0xff
	.zero		1


	//   ....[128]....
        /*08d0*/ 	.word	0x00008bd0
        /*08d4*/ 	.word	0x00000003
        /*08d8*/ 	.word	0x00000110
        /*08dc*/ 	.short	0x010a
        /*08de*/ 	.byte	0xff
	.zero		1


	//   ....[129]....
        /*08e0*/ 	.word	0x00008c20
        /*08e4*/ 	.word	0x00000016
        /*08e8*/ 	.word	0x00000140
        /*08ec*/ 	.short	0x010a
        /*08ee*/ 	.byte	0xff
	.zero		1


	//----- nvinfo : EIATTR_NUM_MBARRIERS
	.align		4
.L_47:
        /*08f0*/ 	.byte	0x03, 0x38
        /*08f2*/ 	.short	0x002c


	//----- nvinfo : EIATTR_EXIT_INSTR_OFFSETS
	.align		4
        /*08f4*/ 	.byte	0x04, 0x1c
        /*08f6*/ 	.short	(.L_49 - .L_48)


	//   ....[0]....
.L_48:
        /*08f8*/ 	.word	0x00003520


	//   ....[1]....
        /*08fc*/ 	.word	0x000037d0


	//   ....[2]....
        /*0900*/ 	.word	0x00003830


	//   ....[3]....
        /*0904*/ 	.word	0x00004550


	//   ....[4]....
        /*0908*/ 	.word	0x000055c0


	//   ....[5]....
        /*090c*/ 	.word	0x00005600


	//   ....[6]....
        /*0910*/ 	.word	0x00008070


	//----- nvinfo : EIATTR_MAX_THREADS
	.align		4
.L_49:
        /*0914*/ 	.byte	0x04, 0x05
        /*0916*/ 	.short	(.L_51 - .L_50)
.L_50:
        /*0918*/ 	.word	0x00000100
        /*091c*/ 	.word	0x00000001
        /*0920*/ 	.word	0x00000001


	//----- nvinfo : EIATTR_CRS_STACK_SIZE
	.align		4
.L_51:
        /*0924*/ 	.byte	0x04, 0x1e
        /*0926*/ 	.short	(.L_53 - .L_52)
.L_52:
        /*0928*/ 	.word	0x00000000


	//----- nvinfo : EIATTR_CBANK_PARAM_SIZE
	.align		4
.L_53:
        /*092c*/ 	.byte	0x03, 0x19
        /*092e*/ 	.short	0x0800


	//----- nvinfo : EIATTR_PARAM_CBANK
	.align		4
        /*0930*/ 	.byte	0x04, 0x0a
        /*0932*/ 	.short	(.L_55 - .L_54)
	.align		4
.L_54:
        /*0934*/ 	.word	index@(.nv.constant0._ZN7cutlass13device_kernelINS_4conv6kernel13ConvUniversalINS1_16ConvProblemShapeILNS1_8OperatorE2ELi2EEENS1_10collective14CollectiveConvINS1_47MainloopSm100TmaUmmaWarpSpecializedImplicitGemmILS5_2ELi17ELi2ELi1ELi2EN4cute5tupleIJNSA_1CILi1EEESD_SD_EEEEENSB_IJNSC_ILi128EEENSB_IJNSC_ILi64EEEEEESI_EEENS_12float_e4m3_tESK_NSA_8TiledMMAINSA_8MMA_AtomIJNSA_10MMA_TraitsINSA_19SM100_MMA_F8F6F4_SSEJSK_SK_fSG_SH_NSA_17integral_constantINSA_4UMMA5MajorELSR_1EEESS_NSP_INSQ_7ScaleInELST_0EEESU_EEEEEENSA_6LayoutISE_NSB_IJNSC_ILi0EEESY_SY_EEEEENSB_IJNSA_10UnderscoreES11_S11_EEEEENS7_6detail27Sm100ImplicitGemmTileTraitsINSA_13SM90_TMA_LOADENSA_14ComposedLayoutINSA_7SwizzleILi3ELi4ELi3EEENSA_18smem_ptr_flag_bitsILi8EEENSX_INSB_IJSG_NSC_ILi8EEEEEENSB_IJSD_SG_EEEEEEEvEENS15_INSA_20SM90_TMA_LOAD_IM2COLENS17_INS18_ILi2ELi4ELi3EEES1B_NSX_INSB_IJSH_S1C_EEENSB_IJSD_SH_EEEEEEEvEEEENS_8epilogue10collective18CollectiveEpilogueINS1Q_23Sm100TmaWarpSpecializedILi1ELi1ELi64ELb0ELb0EEEJSJ_NSB_IJNSX_ISG_SD_EENSX_ISH_SD_EEEEESK_NSB_IJlNSB_IJSD_llEEESY_EEESK_S1Z_NS1Q_6fusion15FusionCallbacksIS1U_NS20_17LinearCombinationISK_fSK_fLNS_15FloatRoundStyleE2EEESJ_S1X_JEEENSA_5SM1004TMEM4LOAD26SM100_TMEM_LOAD_32dp32b64xES16_NS17_IS1J_S1B_NSX_INSB_IJS1C_SH_EEENSB_IJSH_SD_EEEEEEENSA_39AutoVectorizingCopyWithAssumedAlignmentILi128EEENSA_14SM90_TMA_STOREES2D_S2F_S2F_EEEvvEEEEvNT_6ParamsE)
        /*0938*/ 	.short	0x0380
        /*093a*/ 	.short	0x0800


	//----- nvinfo : EIATTR_SW_WAR
	.align		4
.L_55:
        /*093c*/ 	.byte	0x04, 0x36
        /*093e*/ 	.short	(.L_57 - .L_56)
.L_56:
        /*0940*/ 	.word	0x00000008
.L_57:


//--------------------- .nv.callgraph             --------------------------
	.section	.nv.callgraph,"",@"SHT_CUDA_CALLGRAPH"
	.align	4
	.sectionentsize	8
	.align		4
        /*0000*/ 	.word	0x00000000
	.align		4
        /*0004*/ 	.word	0xffffffff
	.align		4
        /*0008*/ 	.word	index@(_ZN7cutlass13device_kernelINS_4conv6kernel13ConvUniversalINS1_16ConvProblemShapeILNS1_8OperatorE2ELi2EEENS1_10collective14CollectiveConvINS1_47MainloopSm100TmaUmmaWarpSpecializedImplicitGemmILS5_2ELi17ELi2ELi1ELi2EN4cute5tupleIJNSA_1CILi1EEESD_SD_EEEEENSB_IJNSC_ILi128EEENSB_IJNSC_ILi64EEEEEESI_EEENS_12float_e4m3_tESK_NSA_8TiledMMAINSA_8MMA_AtomIJNSA_10MMA_TraitsINSA_19SM100_MMA_F8F6F4_SSEJSK_SK_fSG_SH_NSA_17integral_constantINSA_4UMMA5MajorELSR_1EEESS_NSP_INSQ_7ScaleInELST_0EEESU_EEEEEENSA_6LayoutISE_NSB_IJNSC_ILi0EEESY_SY_EEEEENSB_IJNSA_10UnderscoreES11_S11_EEEEENS7_6detail27Sm100ImplicitGemmTileTraitsINSA_13SM90_TMA_LOADENSA_14ComposedLayoutINSA_7SwizzleILi3ELi4ELi3EEENSA_18smem_ptr_flag_bitsILi8EEENSX_INSB_IJSG_NSC_ILi8EEEEEENSB_IJSD_SG_EEEEEEEvEENS15_INSA_20SM90_TMA_LOAD_IM2COLENS17_INS18_ILi2ELi4ELi3EEES1B_NSX_INSB_IJSH_S1C_EEENSB_IJSD_SH_EEEEEEEvEEEENS_8epilogue10collective18CollectiveEpilogueINS1Q_23Sm100TmaWarpSpecializedILi1ELi1ELi64ELb0ELb0EEEJSJ_NSB_IJNSX_ISG_SD_EENSX_ISH_SD_EEEEESK_NSB_IJlNSB_IJSD_llEEESY_EEESK_S1Z_NS1Q_6fusion15FusionCallbacksIS1U_NS20_17LinearCombinationISK_fSK_fLNS_15FloatRoundStyleE2EEESJ_S1X_JEEENSA_5SM1004TMEM4LOAD26SM100_TMEM_LOAD_32dp32b64xES16_NS17_IS1J_S1B_NSX_INSB_IJS1C_SH_EEENSB_IJSH_SD_EEEEEEENSA_39AutoVectorizingCopyWithAssumedAlignmentILi128EEENSA_14SM90_TMA_STOREES2D_S2F_S2F_EEEvvEEEEvNT_6ParamsE)
	.align		4
        /*000c*/ 	.word	index@(__assertfail)
	.align		4
        /*0010*/ 	.word	0x00000000
	.align		4
        /*0014*/ 	.word	0xfffffffe
	.align		4
        /*0018*/ 	.word	0x00000000
	.align		4
        /*001c*/ 	.word	0xfffffffd
	.align		4
        /*0020*/ 	.word	0x00000000
	.align		4
        /*0024*/ 	.word	0xfffffffc


//--------------------- .nv.constant4             --------------------------
	.section	.nv.constant4,"a",@progbits
	.align	8
	.align		8
.nv.constant4:
        /*0000*/ 	.dword	__assertfail
	.align		8
        /*0008*/ 	.dword	__unnamed_1
	.align		8
        /*0010*/ 	.dword	__unnamed_2
	.align		8
        /*0018*/ 	.dword	_ZN39_INTERNAL_af4ed27b_4_k_cu_90a6dca3_31304cuda3std3__45__cpo5beginE
	.align		8
        /*0020*/ 	.dword	_ZN39_INTERNAL_af4ed27b_4_k_cu_90a6dca3_31304cuda3std3__45__cpo3endE
	.align		8
        /*0028*/ 	.dword	_ZN39_INTERNAL_af4ed27b_4_k_cu_90a6dca3_31304cuda3std3__45__cpo6cbeginE
	.align		8
        /*0030*/ 	.dword	_ZN39_INTERNAL_af4ed27b_4_k_cu_90a6dca3_31304cuda3std3__45__cpo4cendE
	.align		8
        /*0038*/ 	.dword	_ZN39_INTERNAL_af4ed27b_4_k_cu_90a6dca3_31304cuda3std3__441_GLOBAL__N__af4ed27b_4_k_cu_90a6dca3_31306ignoreE
	.align		8
        /*0040*/ 	.dword	_ZN39_INTERNAL_af4ed27b_4_k_cu_90a6dca3_31304cuda3std3__419piecewise_constructE
	.align		8
        /*0048*/ 	.dword	_ZN39_INTERNAL_af4ed27b_4_k_cu_90a6dca3_31304cuda3std3__48in_placeE
	.align		8
        /*0050*/ 	.dword	_ZN39_INTERNAL_af4ed27b_4_k_cu_90a6dca3_31304cuda3std6ranges3__45__cpo4swapE
	.align		8
        /*0058*/ 	.dword	_ZN39_INTERNAL_af4ed27b_4_k_cu_90a6dca3_31304cuda3std6ranges3__45__cpo9iter_moveE
	.align		8
        /*0060*/ 	.dword	_ZN39_INTERNAL_af4ed27b_4_k_cu_90a6dca3_31304cute7productE
	.align		8
        /*0068*/ 	.dword	_ZN39_INTERNAL_af4ed27b_4_k_cu_90a6dca3_31304cute1_E
	.align		8
        /*0070*/ 	.dword	$str$27
	.align		8
        /*0078*/ 	.dword	$str$28
	.align		8
        /*0080*/ 	.dword	$str$29
	.align		8
        /*0088*/ 	.dword	$str$30


//--------------------- .text._ZN7cutlass13device_kernelINS_4conv6kernel13ConvUniversalINS1_16ConvProblemShapeILNS1_8OperatorE2ELi2EEENS1_10collective14CollectiveConvINS1_47MainloopSm100TmaUmmaWarpSpecializedImplicitGemmILS5_2ELi17ELi2ELi1ELi2EN4cute5tupleIJNSA_1CILi1EEESD_SD_EEEEENSB_IJNSC_ILi128EEENSB_IJNSC_ILi64EEEEEESI_EEENS_12float_e4m3_tESK_NSA_8TiledMMAINSA_8MMA_AtomIJNSA_10MMA_TraitsINSA_19SM100_MMA_F8F6F4_SSEJSK_SK_fSG_SH_NSA_17integral_constantINSA_4UMMA5MajorELSR_1EEESS_NSP_INSQ_7ScaleInELST_0EEESU_EEEEEENSA_6LayoutISE_NSB_IJNSC_ILi0EEESY_SY_EEEEENSB_IJNSA_10UnderscoreES11_S11_EEEEENS7_6detail27Sm100ImplicitGemmTileTraitsINSA_13SM90_TMA_LOADENSA_14ComposedLayoutINSA_7SwizzleILi3ELi4ELi3EEENSA_18smem_ptr_flag_bitsILi8EEENSX_INSB_IJSG_NSC_ILi8EEEEEENSB_IJSD_SG_EEEEEEEvEENS15_INSA_20SM90_TMA_LOAD_IM2COLENS17_INS18_ILi2ELi4ELi3EEES1B_NSX_INSB_IJSH_S1C_EEENSB_IJSD_SH_EEEEEEEvEEEENS_8epilogue10collective18CollectiveEpilogueINS1Q_23Sm100TmaWarpSpecializedILi1ELi1ELi64ELb0ELb0EEEJSJ_NSB_IJNSX_ISG_SD_EENSX_ISH_SD_EEEEESK_NSB_IJlNSB_IJSD_llEEESY_EEESK_S1Z_NS1Q_6fusion15FusionCallbacksIS1U_NS20_17LinearCombinationISK_fSK_fLNS_15FloatRoundStyleE2EEESJ_S1X_JEEENSA_5SM1004TMEM4LOAD26SM100_TMEM_LOAD_32dp32b64xES16_NS17_IS1J_S1B_NSX_INSB_IJS1C_SH_EEENSB_IJSH_SD_EEEEEEENSA_39AutoVectorizingCopyWithAssumedAlignmentILi128EEENSA_14SM90_TMA_STOREES2D_S2F_S2F_EEEvvEEEEvNT_6ParamsE --------------------------
	.section	.text._ZN7cutlass13device_kernelINS_4conv6kernel13ConvUniversalINS1_16ConvProblemShapeILNS1_8OperatorE2ELi2EEENS1_10collective14CollectiveConvINS1_47MainloopSm100TmaUmmaWarpSpecializedImplicitGemmILS5_2ELi17ELi2ELi1ELi2EN4cute5tupleIJNSA_1CILi1EEESD_SD_EEEEENSB_IJNSC_ILi128EEENSB_IJNSC_ILi64EEEEEESI_EEENS_12float_e4m3_tESK_NSA_8TiledMMAINSA_8MMA_AtomIJNSA_10MMA_TraitsINSA_19SM100_MMA_F8F6F4_SSEJSK_SK_fSG_SH_NSA_17integral_constantINSA_4UMMA5MajorELSR_1EEESS_NSP_INSQ_7ScaleInELST_0EEESU_EEEEEENSA_6LayoutISE_NSB_IJNSC_ILi0EEESY_SY_EEEEENSB_IJNSA_10UnderscoreES11_S11_EEEEENS7_6detail27Sm100ImplicitGemmTileTraitsINSA_13SM90_TMA_LOADENSA_14ComposedLayoutINSA_7SwizzleILi3ELi4ELi3EEENSA_18smem_ptr_flag_bitsILi8EEENSX_INSB_IJSG_NSC_ILi8EEEEEENSB_IJSD_SG_EEEEEEEvEENS15_INSA_20SM90_TMA_LOAD_IM2COLENS17_INS18_ILi2ELi4ELi3EEES1B_NSX_INSB_IJSH_S1C_EEENSB_IJSD_SH_EEEEEEEvEEEENS_8epilogue10collective18CollectiveEpilogueINS1Q_23Sm100TmaWarpSpecializedILi1ELi1ELi64ELb0ELb0EEEJSJ_NSB_IJNSX_ISG_SD_EENSX_ISH_SD_EEEEESK_NSB_IJlNSB_IJSD_llEEESY_EEESK_S1Z_NS1Q_6fusion15FusionCallbacksIS1U_NS20_17LinearCombinationISK_fSK_fLNS_15FloatRoundStyleE2EEESJ_S1X_JEEENSA_5SM1004TMEM4LOAD26SM100_TMEM_LOAD_32dp32b64xES16_NS17_IS1J_S1B_NSX_INSB_IJS1C_SH_EEENSB_IJSH_SD_EEEEEEENSA_39AutoVectorizingCopyWithAssumedAlignmentILi128EEENSA_14SM90_TMA_STOREES2D_S2F_S2F_EEEvvEEEEvNT_6ParamsE,"ax",@progbits
	.align	128
.text._ZN7cutlass13device_kernelINS_4conv6kernel13ConvUniversalINS1_16ConvProblemShapeILNS1_8OperatorE2ELi2EEENS1_10collective14CollectiveConvINS1_47MainloopSm100TmaUmmaWarpSpecializedImplicitGemmILS5_2ELi17ELi2ELi1ELi2EN4cute5tupleIJNSA_1CILi1EEESD_SD_EEEEENSB_IJNSC_ILi128EEENSB_IJNSC_ILi64EEEEEESI_EEENS_12float_e4m3_tESK_NSA_8TiledMMAINSA_8MMA_AtomIJNSA_10MMA_TraitsINSA_19SM100_MMA_F8F6F4_SSEJSK_SK_fSG_SH_NSA_17integral_constantINSA_4UMMA5MajorELSR_1EEESS_NSP_INSQ_7ScaleInELST_0EEESU_EEEEEENSA_6LayoutISE_NSB_IJNSC_ILi0EEESY_SY_EEEEENSB_IJNSA_10UnderscoreES11_S11_EEEEENS7_6detail27Sm100ImplicitGemmTileTraitsINSA_13SM90_TMA_LOADENSA_14ComposedLayoutINSA_7SwizzleILi3ELi4ELi3EEENSA_18smem_ptr_flag_bitsILi8EEENSX_INSB_IJSG_NSC_ILi8EEEEEENSB_IJSD_SG_EEEEEEEvEENS15_INSA_20SM90_TMA_LOAD_IM2COLENS17_INS18_ILi2ELi4ELi3EEES1B_NSX_INSB_IJSH_S1C_EEENSB_IJSD_SH_EEEEEEEvEEEENS_8epilogue10collective18CollectiveEpilogueINS1Q_23Sm100TmaWarpSpecializedILi1ELi1ELi64ELb0ELb0EEEJSJ_NSB_IJNSX_ISG_SD_EENSX_ISH_SD_EEEEESK_NSB_IJlNSB_IJSD_llEEESY_EEESK_S1Z_NS1Q_6fusion15FusionCallbacksIS1U_NS20_17LinearCombinationISK_fSK_fLNS_15FloatRoundStyleE2EEESJ_S1X_JEEENSA_5SM1004TMEM4LOAD26SM100_TMEM_LOAD_32dp32b64xES16_NS17_IS1J_S1B_NSX_INSB_IJS1C_SH_EEENSB_IJSH_SD_EEEEEEENSA_39AutoVectorizingCopyWithAssumedAlignmentILi128EEENSA_14SM90_TMA_STOREES2D_S2F_S2F_EEEvvEEEEvNT_6ParamsE:
        .type           _ZN7cutlass13device_kernelINS_4conv6kernel13ConvUniversalINS1_16ConvProblemShapeILNS1_8OperatorE2ELi2EEENS1_10collective14CollectiveConvINS1_47MainloopSm100TmaUmmaWarpSpecializedImplicitGemmILS5_2ELi17ELi2ELi1ELi2EN4cute5tupleIJNSA_1CILi1EEESD_SD_EEEEENSB_IJNSC_ILi128EEENSB_IJNSC_ILi64EEEEEESI_EEENS_12float_e4m3_tESK_NSA_8TiledMMAINSA_8MMA_AtomIJNSA_10MMA_TraitsINSA_19SM100_MMA_F8F6F4_SSEJSK_SK_fSG_SH_NSA_17integral_constantINSA_4UMMA5MajorELSR_1EEESS_NSP_INSQ_7ScaleInELST_0EEESU_EEEEEENSA_6LayoutISE_NSB_IJNSC_ILi0EEESY_SY_EEEEENSB_IJNSA_10UnderscoreES11_S11_EEEEENS7_6detail27Sm100ImplicitGemmTileTraitsINSA_13SM90_TMA_LOADENSA_14ComposedLayoutINSA_7SwizzleILi3ELi4ELi3EEENSA_18smem_ptr_flag_bitsILi8EEENSX_INSB_IJSG_NSC_ILi8EEEEEENSB_IJSD_SG_EEEEEEEvEENS15_INSA_20SM90_TMA_LOAD_IM2COLENS17_INS18_ILi2ELi4ELi3EEES1B_NSX_INSB_IJSH_S1C_EEENSB_IJSD_SH_EEEEEEEvEEEENS_8epilogue10collective18CollectiveEpilogueINS1Q_23Sm100TmaWarpSpecializedILi1ELi1ELi64ELb0ELb0EEEJSJ_NSB_IJNSX_ISG_SD_EENSX_ISH_SD_EEEEESK_NSB_IJlNSB_IJSD_llEEESY_EEESK_S1Z_NS1Q_6fusion15FusionCallbacksIS1U_NS20_17LinearCombinationISK_fSK_fLNS_15FloatRoundStyleE2EEESJ_S1X_JEEENSA_5SM1004TMEM4LOAD26SM100_TMEM_LOAD_32dp32b64xES16_NS17_IS1J_S1B_NSX_INSB_IJS1C_SH_EEENSB_IJSH_SD_EEEEEEENSA_39AutoVectorizingCopyWithAssumedAlignmentILi128EEENSA_14SM90_TMA_STOREES2D_S2F_S2F_EEEvvEEEEvNT_6ParamsE,@function
        .size           _ZN7cutlass13device_kernelINS_4conv6kernel13ConvUniversalINS1_16ConvProblemShapeILNS1_8OperatorE2ELi2EEENS1_10collective14CollectiveConvINS1_47MainloopSm100TmaUmmaWarpSpecializedImplicitGemmILS5_2ELi17ELi2ELi1ELi2EN4cute5tupleIJNSA_1CILi1EEESD_SD_EEEEENSB_IJNSC_ILi128EEENSB_IJNSC_ILi64EEEEEESI_EEENS_12float_e4m3_tESK_NSA_8TiledMMAINSA_8MMA_AtomIJNSA_10MMA_TraitsINSA_19SM100_MMA_F8F6F4_SSEJSK_SK_fSG_SH_NSA_17integral_constantINSA_4UMMA5MajorELSR_1EEESS_NSP_INSQ_7ScaleInELST_0EEESU_EEEEEENSA_6LayoutISE_NSB_IJNSC_ILi0EEESY_SY_EEEEENSB_IJNSA_10UnderscoreES11_S11_EEEEENS7_6detail27Sm100ImplicitGemmTileTraitsINSA_13SM90_TMA_LOADENSA_14ComposedLayoutINSA_7SwizzleILi3ELi4ELi3EEENSA_18smem_ptr_flag_bitsILi8EEENSX_INSB_IJSG_NSC_ILi8EEEEEENSB_IJSD_SG_EEEEEEEvEENS15_INSA_20SM90_TMA_LOAD_IM2COLENS17_INS18_ILi2ELi4ELi3EEES1B_NSX_INSB_IJSH_S1C_EEENSB_IJSD_SH_EEEEEEEvEEEENS_8epilogue10collective18CollectiveEpilogueINS1Q_23Sm100TmaWarpSpecializedILi1ELi1ELi64ELb0ELb0EEEJSJ_NSB_IJNSX_ISG_SD_EENSX_ISH_SD_EEEEESK_NSB_IJlNSB_IJSD_llEEESY_EEESK_S1Z_NS1Q_6fusion15FusionCallbacksIS1U_NS20_17LinearCombinationISK_fSK_fLNS_15FloatRoundStyleE2EEESJ_S1X_JEEENSA_5SM1004TMEM4LOAD26SM100_TMEM_LOAD_32dp32b64xES16_NS17_IS1J_S1B_NSX_INSB_IJS1C_SH_EEENSB_IJSH_SD_EEEEEEENSA_39AutoVectorizingCopyWithAssumedAlignmentILi128EEENSA_14SM90_TMA_STOREES2D_S2F_S2F_EEEvvEEEEvNT_6ParamsE,(.L_x_160 - _ZN7cutlass13device_kernelINS_4conv6kernel13ConvUniversalINS1_16ConvProblemShapeILNS1_8OperatorE2ELi2EEENS1_10collective14CollectiveConvINS1_47MainloopSm100TmaUmmaWarpSpecializedImplicitGemmILS5_2ELi17ELi2ELi1ELi2EN4cute5tupleIJNSA_1CILi1EEESD_SD_EEEEENSB_IJNSC_ILi128EEENSB_IJNSC_ILi64EEEEEESI_EEENS_12float_e4m3_tESK_NSA_8TiledMMAINSA_8MMA_AtomIJNSA_10MMA_TraitsINSA_19SM100_MMA_F8F6F4_SSEJSK_SK_fSG_SH_NSA_17integral_constantINSA_4UMMA5MajorELSR_1EEESS_NSP_INSQ_7ScaleInELST_0EEESU_EEEEEENSA_6LayoutISE_NSB_IJNSC_ILi0EEESY_SY_EEEEENSB_IJNSA_10UnderscoreES11_S11_EEEEENS7_6detail27Sm100ImplicitGemmTileTraitsINSA_13SM90_TMA_LOADENSA_14ComposedLayoutINSA_7SwizzleILi3ELi4ELi3EEENSA_18smem_ptr_flag_bitsILi8EEENSX_INSB_IJSG_NSC_ILi8EEEEEENSB_IJSD_SG_EEEEEEEvEENS15_INSA_20SM90_TMA_LOAD_IM2COLENS17_INS18_ILi2ELi4ELi3EEES1B_NSX_INSB_IJSH_S1C_EEENSB_IJSD_SH_EEEEEEEvEEEENS_8epilogue10collective18CollectiveEpilogueINS1Q_23Sm100TmaWarpSpecializedILi1ELi1ELi64ELb0ELb0EEEJSJ_NSB_IJNSX_ISG_SD_EENSX_ISH_SD_EEEEESK_NSB_IJlNSB_IJSD_llEEESY_EEESK_S1Z_NS1Q_6fusion15FusionCallbacksIS1U_NS20_17LinearCombinationISK_fSK_fLNS_15FloatRoundStyleE2EEESJ_S1X_JEEENSA_5SM1004TMEM4LOAD26SM100_TMEM_LOAD_32dp32b64xES16_NS17_IS1J_S1B_NSX_INSB_IJS1C_SH_EEENSB_IJSH_SD_EEEEEEENSA_39AutoVectorizingCopyWithAssumedAlignmentILi128EEENSA_14SM90_TMA_STOREES2D_S2F_S2F_EEEvvEEEEvNT_6ParamsE)
        .other          _ZN7cutlass13device_kernelINS_4conv6kernel13ConvUniversalINS1_16ConvProblemShapeILNS1_8OperatorE2ELi2EEENS1_10collective14CollectiveConvINS1_47MainloopSm100TmaUmmaWarpSpecializedImplicitGemmILS5_2ELi17ELi2ELi1ELi2EN4cute5tupleIJNSA_1CILi1EEESD_SD_EEEEENSB_IJNSC_ILi128EEENSB_IJNSC_ILi64EEEEEESI_EEENS_12float_e4m3_tESK_NSA_8TiledMMAINSA_8MMA_AtomIJNSA_10MMA_TraitsINSA_19SM100_MMA_F8F6F4_SSEJSK_SK_fSG_SH_NSA_17integral_constantINSA_4UMMA5MajorELSR_1EEESS_NSP_INSQ_7ScaleInELST_0EEESU_EEEEEENSA_6LayoutISE_NSB_IJNSC_ILi0EEESY_SY_EEEEENSB_IJNSA_10UnderscoreES11_S11_EEEEENS7_6detail27Sm100ImplicitGemmTileTraitsINSA_13SM90_TMA_LOADENSA_14ComposedLayoutINSA_7SwizzleILi3ELi4ELi3EEENSA_18smem_ptr_flag_bitsILi8EEENSX_INSB_IJSG_NSC_ILi8EEEEEENSB_IJSD_SG_EEEEEEEvEENS15_INSA_20SM90_TMA_LOAD_IM2COLENS17_INS18_ILi2ELi4ELi3EEES1B_NSX_INSB_IJSH_S1C_EEENSB_IJSD_SH_EEEEEEEvEEEENS_8epilogue10collective18CollectiveEpilogueINS1Q_23Sm100TmaWarpSpecializedILi1ELi1ELi64ELb0ELb0EEEJSJ_NSB_IJNSX_ISG_SD_EENSX_ISH_SD_EEEEESK_NSB_IJlNSB_IJSD_llEEESY_EEESK_S1Z_NS1Q_6fusion15FusionCallbacksIS1U_NS20_17LinearCombinationISK_fSK_fLNS_15FloatRoundStyleE2EEESJ_S1X_JEEENSA_5SM1004TMEM4LOAD26SM100_TMEM_LOAD_32dp32b64xES16_NS17_IS1J_S1B_NSX_INSB_IJS1C_SH_EEENSB_IJSH_SD_EEEEEEENSA_39AutoVectorizingCopyWithAssumedAlignmentILi128EEENSA_14SM90_TMA_STOREES2D_S2F_S2F_EEEvvEEEEvNT_6ParamsE,@"STO_CUDA_ENTRY STV_DEFAULT"
_ZN7cutlass13device_kernelINS_4conv6kernel13ConvUniversalINS1_16ConvProblemShapeILNS1_8OperatorE2ELi2EEENS1_10collective14CollectiveConvINS1_47MainloopSm100TmaUmmaWarpSpecializedImplicitGemmILS5_2ELi17ELi2ELi1ELi2EN4cute5tupleIJNSA_1CILi1EEESD_SD_EEEEENSB_IJNSC_ILi128EEENSB_IJNSC_ILi64EEEEEESI_EEENS_12float_e4m3_tESK_NSA_8TiledMMAINSA_8MMA_AtomIJNSA_10MMA_TraitsINSA_19SM100_MMA_F8F6F4_SSEJSK_SK_fSG_SH_NSA_17integral_constantINSA_4UMMA5MajorELSR_1EEESS_NSP_INSQ_7ScaleInELST_0EEESU_EEEEEENSA_6LayoutISE_NSB_IJNSC_ILi0EEESY_SY_EEEEENSB_IJNSA_10UnderscoreES11_S11_EEEEENS7_6detail27Sm100ImplicitGemmTileTraitsINSA_13SM90_TMA_LOADENSA_14ComposedLayoutINSA_7SwizzleILi3ELi4ELi3EEENSA_18smem_ptr_flag_bitsILi8EEENSX_INSB_IJSG_NSC_ILi8EEEEEENSB_IJSD_SG_EEEEEEEvEENS15_INSA_20SM90_TMA_LOAD_IM2COLENS17_INS18_ILi2ELi4ELi3EEES1B_NSX_INSB_IJSH_S1C_EEENSB_IJSD_SH_EEEEEEEvEEEENS_8epilogue10collective18CollectiveEpilogueINS1Q_23Sm100TmaWarpSpecializedILi1ELi1ELi64ELb0ELb0EEEJSJ_NSB_IJNSX_ISG_SD_EENSX_ISH_SD_EEEEESK_NSB_IJlNSB_IJSD_llEEESY_EEESK_S1Z_NS1Q_6fusion15FusionCallbacksIS1U_NS20_17LinearCombinationISK_fSK_fLNS_15FloatRoundStyleE2EEESJ_S1X_JEEENSA_5SM1004TMEM4LOAD26SM100_TMEM_LOAD_32dp32b64xES16_NS17_IS1J_S1B_NSX_INSB_IJS1C_SH_EEENSB_IJSH_SD_EEEEEEENSA_39AutoVectorizingCopyWithAssumedAlignmentILi128EEENSA_14SM90_TMA_STOREES2D_S2F_S2F_EEEvvEEEEvNT_6ParamsE:
[----:B------:R-:W1:Y:S01]  /*0000*/  LDC R1, c[0x0][0x37c] ;  /* 0x0000df00ff017b82 */ /* 0x000e620000000800 */
[----:B------:R-:W2:Y:S07]  /*0010*/  S2R R133, SR_TID.X ;  /* 0x0000000000857919 */ /* 0x000eae0000002100 */
[----:B------:R-:W3:Y:S01]  /*0020*/  LDC.64 R2, c[0x0][0x890] ;  /* 0x00022400ff027b82 */ /* 0x000ee20000000a00 */
[----:B------:R-:W-:Y:S01]  /*0030*/  ELECT P2, URZ, PT ;  /* 0x0000000000ff782f */ /* 0x000fe20003840000 */
[----:B-1----:R-:W-:Y:S01]  /*0040*/  VIADD R1, R1, 0xfffffff8 ;  /* 0xfffffff801017836 */ /* 0x002fe20000000000 */
[----:B------:R-:W-:-:S02]  /*0050*/  PRMT R139, RZ, 0x7610, R139 ;  /* 0x00007610ff8b7816 */ /* 0x000fc4000000008b */
[----:B---3--:R-:W-:-:S04]  /*0060*/  ISETP.NE.U32.AND P0, PT, R2, RZ, PT ;  /* 0x000000ff0200720c */ /* 0x008fc80003f05070 */
[----:B------:R-:W-:Y:S02]  /*0070*/  ISETP.NE.AND.EX P0, PT, R3, RZ, PT, P0 ;  /* 0x000000ff0300720c */ /* 0x000fe40003f05300 */
[----:B--2---:R-:W-:-:S05]  /*0080*/  SHF.R.U32.HI R140, RZ, 0x5, R133 ;  /* 0x00000005ff8c7819 */ /* 0x004fca0000011685 */
[----:B------:R-:W1:Y:S02]  /*0090*/  SHFL.IDX PT, R0, R140, RZ, 0x1f ;  /* 0x00001fff8c007589 */ /* 0x000e6400000e0000 */
[----:B-1----:R-:W-:-:S04]  /*00a0*/  R2UR UR15, R0 ;  /* 0x00000000000f72ca */ /* 0x002fc800000e0000 */
[----:B------:R-:W-:Y:S05]  /*00b0*/  @P0 BRA `(.L_x_0) ;  /* 0x0000000000300947 */ /* 0x000fea0003800000 */
[----:B------:R-:W1:Y:S02]  /*00c0*/  LDCU.64 UR4, c[0x0][0x888] ;  /* 0x00011100ff0477ac */ /* 0x000e640008000a00 */
[----:B-1----:R-:W-:-:S04]  /*00d0*/  UISETP.NE.U32.AND UP0, UPT, UR4, URZ, UPT ;  /* 0x000000ff0400728c */ /* 0x002fc8000bf05070 */
[----:B------:R-:W-:-:S09]  /*00e0*/  UISETP.NE.AND.EX UP0, UPT, UR5, URZ, UPT, UP0 ;  /* 0x000000ff0500728c */ /* 0x000fd2000bf05300 */
[----:B------:R-:W-:Y:S05]  /*00f0*/  BRA.U !UP0, `(.L_x_1) ;  /* 0x0000000108147547 */ /* 0x000fea000b800000 */
[----:B------:R-:W1:Y:S01]  /*0100*/  LDC.64 R4, c[0x0][0x888] ;  /* 0x00022200ff047b82 */ /* 0x000e620000000a00 */
[----:B------:R-:W1:Y:S02]  /*0110*/  LDCU.64 UR4, c[0x0][0x358] ;  /* 0x00006b00ff0477ac */ /* 0x000e640008000a00 */
[----:B-1----:R1:W5:Y:S01]  /*0120*/  LDG.E R71, desc[UR4][R4.64] ;  /* 0x0000000404477981 */ /* 0x002362000c1e1900 */
[----:B------:R-:W-:Y:S01]  /*0130*/  HFMA2 R139, -RZ, RZ, 0, 5.9604644775390625e-08 ;  /* 0x00000001ff8b7431 */ /* 0x000fe200000001ff */
[----:B------:R-:W-:Y:S05]  /*0140*/  BRA `(.L_x_0) ;  /* 0x00000000000c7947 */ /* 0x000fea0003800000 */
.L_x_1:
[----:B------:R-:W1:Y:S01]  /*0150*/  LDCU UR4, c[0x0][0x880] ;  /* 0x00011000ff0477ac */ /* 0x000e620008000800 */
[----:B------:R-:W-:Y:S01]  /*0160*/  HFMA2 R139, -RZ, RZ, 0, 5.9604644775390625e-08 ;  /* 0x00000001ff8b7431 */ /* 0x000fe200000001ff */
[----:B-1----:R-:W-:-:S07]  /*0170*/  MOV R71, UR4 ;  /* 0x0000000400477c02 */ /* 0x002fce0008000f00 */
.L_x_0:
[----:B------:R-:W2:Y:S02]  /*0180*/  LDCU.64 UR4, c[0x0][0x8b0] ;  /* 0x00011600ff0477ac */ /* 0x000ea40008000a00 */
[----:B--2---:R-:W-:-:S04]  /*0190*/  UISETP.NE.U32.AND UP0, UPT, UR4, URZ, UPT ;  /* 0x000000ff0400728c */ /* 0x004fc8000bf05070 */
[----:B------:R-:W-:-:S09]  /*01a0*/  UISETP.NE.AND.EX UP0, UPT, UR5, URZ, UPT, UP0 ;  /* 0x000000ff0500728c */ /* 0x000fd2000bf05300 */
[----:B------:R-:W-:Y:S05]  /*01b0*/  BRA.U UP0, `(.L_x_2) ;  /* 0x0000000100287547 */ /* 0x000fea000b800000 */
[----:B------:R-:W2:Y:S02]  /*01c0*/  LDCU.64 UR4, c[0x0][0x8a8] ;  /* 0x00011500ff0477ac */ /* 0x000ea40008000a00 */
[----:B--2---:R-:W-:-:S04]  /*01d0*/  UISETP.NE.U32.AND UP0, UPT, UR4, URZ, UPT ;  /* 0x000000ff0400728c */ /* 0x004fc8000bf05070 */
[----:B------:R-:W-:-:S09]  /*01e0*/  UISETP.NE.AND.EX UP0, UPT, UR5, URZ, UPT, UP0 ;  /* 0x000000ff0500728c */ /* 0x000fd2000bf05300 */
[----:B------:R-:W-:Y:S05]  /*01f0*/  BRA.U !UP0, `(.L_x_3) ;  /* 0x0000000108107547 */ /* 0x000fea000b800000 */
[----:B-1----:R-:W1:Y:S01]  /*0200*/  LDC.64 R4, c[0x0][0x8a8] ;  /* 0x00022a00ff047b82 */ /* 0x002e620000000a00 */
[----:B------:R-:W1:Y:S02]  /*0210*/  LDCU.64 UR4, c[0x0][0x358] ;  /* 0x00006b00ff0477ac */ /* 0x000e640008000a00 */
[----:B-1----:R2:W5:Y:S01]  /*0220*/  LDG.E R70, desc[UR4][R4.64] ;  /* 0x0000000404467981 */ /* 0x002562000c1e1900 */
[----:B------:R-:W-:Y:S05]  /*0230*/  BRA `(.L_x_2) ;  /* 0x0000000000087947 */ /* 0x000fea0003800000 */
.L_x_3:
[----:B------:R-:W2:Y:S02]  /*0240*/  LDCU UR4, c[0x0][0x8a0] ;  /* 0x00011400ff0477ac */ /* 0x000ea40008000800 */
[----:B--2---:R-:W-:Y:S02]  /*0250*/  MOV R70, UR4 ;  /* 0x0000000400467c02 */ /* 0x004fe40008000f00 */
.L_x_2:
[----:B-12---:R-:W1:Y:S01]  /*0260*/  LDC.64 R4, c[0x0][0x888] ;  /* 0x00022200ff047b82 */ /* 0x006e620000000a00 */
[----:B------:R-:W-:Y:S01]  /*0270*/  IMAD.U32 R0, RZ, RZ, UR15 ;  /* 0x0000000fff007e24 */ /* 0x000fe2000f8e00ff */
[----:B------:R-:W-:Y:S01]  /*0280*/  ISETP.EQ.U32.AND P4, PT, R2, RZ, PT ;  /* 0x000000ff0200720c */ /* 0x000fe20003f82070 */
[----:B------:R-:W-:Y:S03]  /*0290*/  BSSY.RECONVERGENT B0, `(.L_x_4) ;  /* 0x0000012000007945 */ /* 0x000fe60003800200 */
[----:B------:R-:W-:Y:S02]  /*02a0*/  ISETP.NE.OR P1, PT, R0, 0x1, !P2 ;  /* 0x000000010000780c */ /* 0x000fe40005725670 */
[----:B-1----:R-:W-:-:S04]  /*02b0*/  ISETP.NE.U32.AND P0, PT, R4, RZ, PT ;  /* 0x000000ff0400720c */ /* 0x002fc80003f05070 */
[----:B------:R-:W-:-:S13]  /*02c0*/  ISETP.NE.AND.EX P0, PT, R5, RZ, PT, P0 ;  /* 0x000000ff0500720c */ /* 0x000fda0003f05300 */
[----:B------:R-:W-:Y:S01]  /*02d0*/  VOTEU.ANY UP3, P0 ;  /* 0x0000000000ff7886 */ /* 0x000fe20000060100 */
[----:B------:R-:W-:Y:S02]  /*02e0*/  PLOP3.LUT P3, PT, PT, PT, UP3, 0x80, 0x8 ;  /* 0x000000000008781c */ /* 0x000fe40003f6f038 */
[----:B------:R-:W-:Y:S02]  /*02f0*/  ISETP.NE.OR P0, PT, R0, 0x3, !P2 ;  /* 0x000000030000780c */ /* 0x000fe40005705670 */
[----:B------:R-:W-:-:S04]  /*0300*/  ISETP.EQ.OR.EX P5, PT, R3, RZ, !P3, P4 ;  /* 0x000000ff0300720c */ /* 0x000fc80005fa2740 */
[----:B------:R-:W-:Y:S01]  /*0310*/  P2R R141, PR, RZ, 0x20 ;  /* 0x00000020ff8d7803 */ /* 0x000fe20000000000 */
[----:B------:R-:W-:Y:S05]  /*0320*/  @P1 BRA `(.L_x_5) ;  /* 0x0000000000201947 */ /* 0x000fea0003800000 */
[----:B------:R-:W1:Y:S02]  /*0330*/  LDCU.64 UR4, c[0x0][0x348] ;  /* 0x00006900ff0477ac */ /* 0x000e640008000a00 */
[----:B-1----:R-:W-:Y:S02]  /*0340*/  UIADD3 UR6, UP1, UPT, UR4, 0x80, URZ ;  /* 0x0000008004067890 */ /* 0x002fe4000ff3e0ff */
[----:B------:R-:W-:Y:S02]  /*0350*/  UIADD3 UR4, UP0, UPT, UR4, 0x180, URZ ;  /* 0x0000018004047890 */ /* 0x000fe4000ff1e0ff */
[----:B------:R-:W-:Y:S02]  /*0360*/  UIADD3.X UR7, UPT, UPT, URZ, UR5, URZ, UP1, !UPT ;  /* 0x00000005ff077290 */ /* 0x000fe40008ffe4ff */
[----:B------:R-:W-:-:S07]  /*0370*/  UIADD3.X UR5, UPT, UPT, URZ, UR5, URZ, UP0, !UPT ;  /* 0x00000005ff057290 */ /* 0x000fce00087fe4ff */
[----:B------:R1:W-:Y:S02]  /*0380*/  UTMACCTL.PF [UR6] ;  /* 0x00000000060079b9 */ /* 0x0003e40008040000 */
[----:B------:R1:W-:Y:S02]  /*0390*/  UTMACCTL.PF [UR4] ;  /* 0x00000000040079b9 */ /* 0x0003e40008040000 */
[----:B-1----:R-:W-:Y:S01]  /*03a0*/  NOP ;  /* 0x0000000000007918 */ /* 0x002fe20000000000 */
.L_x_5:
[----:B------:R-:W-:Y:S05]  /*03b0*/  BSYNC.RECONVERGENT B0 ;  /* 0x0000000000007941 */ /* 0x000fea0003800200 */
.L_x_4:
[----:B------:R-:W-:Y:S04]  /*03c0*/  BSSY.RECONVERGENT B0, `(.L_x_6) ;  /* 0x000000a000007945 */ /* 0x000fe80003800200 */
        /* <DEDUP_REMOVED lines=9> */
.L_x_7:
[----:B------:R-:W-:Y:S05]  /*0460*/  BSYNC.RECONVERGENT B0 ;  /* 0x0000000000007941 */ /* 0x000fea0003800200 */
.L_x_6:
[----:B------:R-:W-:Y:S01]  /*0470*/  UPLOP3.LUT UP2, UPT, UPT, UPT, UPT, 0x80, 0x8 ;  /* 0x000000000008789c */ /* 0x000fe20003f4f070 */
[----:B------:R-:W-:Y:S10]  /*0480*/  @!P5 BRA `(.L_x_8) ;  /* 0x000000000024d947 */ /* 0x000ff40003800000 */
[----:B------:R-:W-:Y:S01]  /*0490*/  ISETP.NE.U32.AND P1, PT, R2, RZ, PT ;  /* 0x000000ff0200720c */ /* 0x000fe20003f25070 */
[----:B------:R-:W-:Y:S01]  /*04a0*/  USEL UR4, URZ, 0xffffffff, UP3 ;  /* 0xffffffffff047887 */ /* 0x000fe20009800000 */
[----:B-----5:R-:W-:Y:S02]  /*04b0*/  FSETP.NEU.AND P0, PT, R71, RZ, PT ;  /* 0x000000ff4700720b */ /* 0x020fe40003f0d000 */
[----:B------:R-:W-:-:S11]  /*04c0*/  ISETP.NE.AND.EX P1, PT, R3, RZ, PT, P1 ;  /* 0x000000ff0300720c */ /* 0x000fd60003f25310 */
[----:B------:R-:W-:Y:S02]  /*04d0*/  VOTEU.ANY UP0, P0 ;  /* 0x0000000000ff7886 */ /* 0x000fe40000000100 */
[----:B------:R-:W-:-:S05]  /*04e0*/  VOTEU.ANY UP1, P1 ;  /* 0x0000000000ff7886 */ /* 0x000fca0000820100 */
[----:B------:R-:W-:-:S04]  /*04f0*/  @!UP1 USEL UR4, URZ, 0xffffffff, UP0 ;  /* 0xffffffffff049887 */ /* 0x000fc80008000000 */
[----:B------:R-:W-:-:S04]  /*0500*/  ULOP3.LUT UR4, UR4, 0x1, URZ, 0xc0, !UPT ;  /* 0x0000000104047892 */ /* 0x000fc8000f8ec0ff */
[----:B------:R-:W-:-:S11]  /*0510*/  UISETP.NE.U32.AND UP2, UPT, UR4, 0x1, UPT ;  /* 0x000000010400788c */ /* 0x000fd6000bf45070 */
.L_x_8:
[----:B------:R-:W1:Y:S01]  /*0520*/  SHFL.IDX PT, R2, R140, RZ, 0x1f ;  /* 0x00001fff8c027589 */ /* 0x000e6200000e0000 */
[----:B------:R-:W-:-:S04]  /*0530*/  UISETP.NE.AND UP0, UPT, UR15, 0x2, UPT ;  /* 0x000000020f00788c */ /* 0x000fc8000bf05270 */
[----:B------:R-:W-:Y:S01]  /*0540*/  USEL UR49, URZ, 0x1, UP0 ;  /* 0x00000001ff317887 */ /* 0x000fe20008000000 */
[----:B-1----:R-:W-:-:S13]  /*0550*/  ISETP.NE.AND P0, PT, R2, RZ, PT ;  /* 0x000000ff0200720c */ /* 0x002fda0003f05270 */
[----:B------:R-:W-:Y:S05]  /*0560*/  @P0 BRA `(.L_x_9) ;  /* 0x0000000000bc0947 */ /* 0x000fea0003800000 */
[----:B------:R-:W-:Y:S01]  /*0570*/  ELECT P0, URZ, PT ;  /* 0x0000000000ff782f */ /* 0x000fe20003800000 */
[----:B------:R-:W-:-:S12]  /*0580*/  BSSY.RECONVERGENT B0, `(.L_x_9) ;  /* 0x000002d000007945 */ /* 0x000fd80003800200 */
[----:B------:R-:W-:Y:S05]  /*0590*/  @!P0 BRA `(.L_x_10) ;  /* 0x0000000000ac8947 */ /* 0x000fea0003800000 */
[----:B------:R-:W1:Y:S01]  /*05a0*/  S2UR UR4, SR_CgaCtaId ;  /* 0x00000000000479c3 */ /* 0x000e620000008800 */
[----:B------:R-:W-:Y:S01]  /*05b0*/  UMOV UR5, 0x400 ;  /* 0x0000040000057882 */ /* 0x000fe20000000000 */
[----:B------:R-:W-:Y:S02]  /*05c0*/  UMOV UR6, 0x1 ;  /* 0x0000000100067882 */ /* 0x000fe40000000000 */
[----:B------:R-:W-:-:S04]  /*05d0*/  UIADD3 UR6, UPT, UPT, -UR6, 0x100000, URZ ;  /* 0x0010000006067890 */ /* 0x000fc8000fffe1ff */
[----:B------:R-:W-:Y:S02]  /*05e0*/  USHF.L.U32 UR7, UR6, 0xb, URZ ;  /* 0x0000000b06077899 */ /* 0x000fe400080006ff */
[----:B------:R-:W-:Y:S02]  /*05f0*/  USHF.L.U32 UR6, UR6, 0x1, URZ ;  /* 0x0000000106067899 */ /* 0x000fe400080006ff */
[----:B-1----:R-:W-:Y:S01]  /*0600*/  ULEA UR4, UR4, UR5, 0x18 ;  /* 0x0000000504047291 */ /* 0x002fe2000f8ec0ff */
[----:B------:R-:W1:Y:S11]  /*0610*/  FENCE.VIEW.ASYNC.S ;  /* 0x00000000000073c6 */ /* 0x000e760000000000 */
[----:B-1----:R1:W2:Y:S01]  /*0620*/  SYNCS.EXCH.64 URZ, [UR4], UR6 ;  /* 0x0000000604ff75b2 */ /* 0x0022a20008000100 */
[----:B------:R1:W3:Y:S01]  /*0630*/  SYNCS.EXCH.64 URZ, [UR4+0x88], UR6 ;  /* 0x0000880604ff75b2 */ /* 0x0002e20008000100 */
[----:B------:R1:W4:Y:S01]  /*0640*/  SYNCS.EXCH.64 URZ, [UR4+0x8], UR6 ;  /* 0x0000080604ff75b2 */ /* 0x0003220008000100 */
[----:B------:R1:W1:Y:S01]  /*0650*/  SYNCS.EXCH.64 URZ, [UR4+0x90], UR6 ;  /* 0x0000900604ff75b2 */ /* 0x0002620008000100 */
        /* <DEDUP_REMOVED lines=30> */
[----:B--234-:R-:W-:Y:S01]  /*0840*/  NOP ;  /* 0x0000000000007918 */ /* 0x01cfe20000000000 */
.L_x_10:
[----:B-1----:R-:W-:Y:S05]  /*0850*/  BSYNC.RECONVERGENT B0 ;  /* 0x0000000000007941 */ /* 0x002fea0003800200 */
.L_x_9:
[----:B------:R-:W1:Y:S01]  /*0860*/  SHFL.IDX PT, R2, R140, RZ, 0x1f ;  /* 0x00001fff8c027589 */ /* 0x000e6200000e0000 */
[----:B------:R-:W-:Y:S01]  /*0870*/  NOP ;  /* 0x0000000000007918 */ /* 0x000fe20000000000 */
[----:B-1----:R-:W-:-:S13]  /*0880*/  ISETP.NE.AND P0, PT, R2, 0x1, PT ;  /* 0x000000010200780c */ /* 0x002fda0003f05270 */
[----:B------:R-:W-:Y:S05]  /*0890*/  @P0 BRA `(.L_x_11) ;  /* 0x0000000000400947 */ /* 0x000fea0003800000 */
[----:B------:R-:W1:Y:S01]  /*08a0*/  S2UR UR4, SR_CgaCtaId ;  /* 0x00000000000479c3 */ /* 0x000e620000008800 */
[----:B------:R-:W-:Y:S01]  /*08b0*/  UMOV UR5, 0x400 ;  /* 0x0000040000057882 */ /* 0x000fe20000000000 */
[----:B------:R-:W-:Y:S01]  /*08c0*/  UMOV UR8, 0x20 ;  /* 0x0000002000087882 */ /* 0x000fe20000000000 */
[----:B------:R-:W-:Y:S01]  /*08d0*/  UMOV UR6, 0x80 ;  /* 0x0000008000067882 */ /* 0x000fe20000000000 */
[----:B------:R-:W-:-:S04]  /*08e0*/  UIADD3 UR8, UPT, UPT, -UR8, 0x100000, URZ ;  /* 0x0010000008087890 */ /* 0x000fc8000fffe1ff */
[----:B------:R-:W-:Y:S02]  /*08f0*/  USHF.L.U32 UR9, UR8, 0xb, URZ ;  /* 0x0000000b08097899 */ /* 0x000fe400080006ff */
[----:B------:R-:W-:Y:S02]  /*0900*/  USHF.L.U32 UR8, UR8, 0x1, URZ ;  /* 0x0000000108087899 */ /* 0x000fe400080006ff */
[----:B------:R-:W-:-:S04]  /*0910*/  UIADD3 UR6, UPT, UPT, -UR6, 0x100000, URZ ;  /* 0x0010000006067890 */ /* 0x000fc8000fffe1ff */
[----:B------:R-:W-:Y:S02]  /*0920*/  USHF.L.U32 UR7, UR6, 0xb, URZ ;  /* 0x0000000b06077899 */ /* 0x000fe400080006ff */
[----:B------:R-:W-:Y:S01]  /*0930*/  USHF.L.U32 UR6, UR6, 0x1, URZ ;  /* 0x0000000106067899 */ /* 0x000fe200080006ff */
[----:B------:R-:W-:Y:S01]  /*0940*/  ELECT P0, URZ, PT ;  /* 0x0000000000ff782f */ /* 0x000fe20003800000 */
[----:B-1----:R-:W-:Y:S01]  /*0950*/  ULEA UR4, UR4, UR5, 0x18 ;  /* 0x0000000504047291 */ /* 0x002fe2000f8ec0ff */
[----:B------:R-:W1:Y:S11]  /*0960*/  FENCE.VIEW.ASYNC.S ;  /* 0x00000000000073c6 */ /* 0x000e760000000000 */
[----:B-1----:R1:W2:Y:S01]  /*0970*/  SYNCS.EXCH.64 URZ, [UR4+0x110], UR8 ;  /* 0x0001100804ff75b2 */ /* 0x0022a20008000100 */
[----:B------:R1:W3:Y:S01]  /*0980*/  SYNCS.EXCH.64 URZ, [UR4+0x118], UR6 ;  /* 0x0001180604ff75b2 */ /* 0x0002e20008000100 */
[----:B------:R-:W-:Y:S01]  /*0990*/  NOP ;  /* 0x0000000000007918 */ /* 0x000fe20000000000 */
.L_x_11:
[----:B------:R-:W4:Y:S01]  /*09a0*/  SHFL.IDX PT, R2, R140, RZ, 0x1f ;  /* 0x00001fff8c027589 */ /* 0x000f2200000e0000 */
[----:B------:R-:W-:Y:S01]  /*09b0*/  NOP ;  /* 0x0000000000007918 */ /* 0x000fe20000000000 */
[----:B----4-:R-:W-:-:S13]  /*09c0*/  ISETP.NE.AND P0, PT, R2, 0x3, PT ;  /* 0x000000030200780c */ /* 0x010fda0003f05270 */
[----:B------:R-:W-:Y:S05]  /*09d0*/  @P0 BRA `(.L_x_12) ;  /* 0x0000000000300947 */ /* 0x000fea0003800000 */
[----:B-1----:R-:W1:Y:S01]  /*09e0*/  S2UR UR4, SR_CgaCtaId ;  /* 0x00000000000479c3 */ /* 0x002e620000008800 */
[----:B------:R-:W-:Y:S01]  /*09f0*/  UMOV UR6, 0x400 ;  /* 0x0000040000067882 */ /* 0x000fe20000000000 */
[----:B------:R-:W-:Y:S01]  /*0a00*/  UMOV UR5, 0x20 ;  /* 0x0000002000057882 */ /* 0x000fe20000000000 */
[----:B------:R-:W-:Y:S01]  /*0a10*/  ELECT P0, URZ, PT ;  /* 0x0000000000ff782f */ /* 0x000fe20003800000 */
[----:B-1----:R-:W-:Y:S02]  /*0a20*/  ULEA UR6, UR4, UR6, 0x18 ;  /* 0x0000000604067291 */ /* 0x002fe4000f8ec0ff */
[----:B------:R-:W-:-:S04]  /*0a30*/  UIADD3 UR4, UPT, UPT, -UR5, 0x100000, URZ ;  /* 0x0010000005047890 */ /* 0x000fc8000fffe1ff */
[----:B------:R-:W-:Y:S02]  /*0a40*/  USHF.L.U32 UR5, UR4, 0xb, URZ ;  /* 0x0000000b04057899 */ /* 0x000fe400080006ff */
[----:B------:R-:W-:Y:S01]  /*0a50*/  USHF.L.U32 UR4, UR4, 0x1, URZ ;  /* 0x0000000104047899 */ /* 0x000fe200080006ff */
[----:B------:R-:W1:Y:S11]  /*0a60*/  FENCE.VIEW.ASYNC.S ;  /* 0x00000000000073c6 */ /* 0x000e760000000000 */
[----:B-1----:R4:W1:Y:S01]  /*0a70*/  SYNCS.EXCH.64 URZ, [UR6+0x120], UR4 ;  /* 0x0001200406ff75b2 */ /* 0x0028620008000100 */
[----:B------:R4:W1:Y:S02]  /*0a80*/  SYNCS.EXCH.64 URZ, [UR6+0x128], UR4 ;  /* 0x0001280406ff75b2 */ /* 0x0008640008000100 */
[----:B----4-:R-:W-:Y:S01]  /*0a90*/  NOP ;  /* 0x0000000000007918 */ /* 0x010fe20000000000 */
.L_x_12:
[----:B------:R-:W4:Y:S01]  /*0aa0*/  SHFL.IDX PT, R2, R140, RZ, 0x1f ;  /* 0x00001fff8c027589 */ /* 0x000f2200000e0000 */
[----:B------:R-:W-:Y:S01]  /*0ab0*/  NOP ;  /* 0x0000000000007918 */ /* 0x000fe20000000000 */
[----:B----4-:R-:W-:-:S13]  /*0ac0*/  ISETP.NE.AND P0, PT, R2, 0x4, PT ;  /* 0x000000040200780c */ /* 0x010fda0003f05270 */
[----:B------:R-:W-:Y:S05]  /*0ad0*/  @P0 BRA `(.L_x_13) ;  /* 0x0000000000440947 */ /* 0x000fea0003800000 */
[----:B-1----:R-:W1:Y:S01]  /*0ae0*/  S2UR UR6, SR_CgaCtaId ;  /* 0x00000000000679c3 */ /* 0x002e620000008800 */
[----:B------:R-:W-:Y:S01]  /*0af0*/  UMOV UR4, 0x100 ;  /* 0x0000010000047882 */ /* 0x000fe20000000000 */
[----:B------:R-:W-:Y:S01]  /*0b00*/  UMOV UR5, 0x400 ;  /* 0x0000040000057882 */ /* 0x000fe20000000000 */
[----:B------:R-:W-:Y:S01]  /*0b10*/  USEL UR4, UR4, 0xe0, UP2 ;  /* 0x000000e004047887 */ /* 0x000fe20009000000 */
[----:B------:R-:W-:Y:S01]  /*0b20*/  UMOV UR8, 0x1 ;  /* 0x0000000100087882 */ /* 0x000fe20000000000 */
[----:B------:R-:W-:Y:S01]  /*0b30*/  ELECT P0, URZ, PT ;  /* 0x0000000000ff782f */ /* 0x000fe20003800000 */
[----:B------:R-:W-:-:S04]  /*0b40*/  UIADD3 UR8, UPT, UPT, -UR8, 0x100000, URZ ;  /* 0x0010000008087890 */ /* 0x000fc8000fffe1ff */
[----:B------:R-:W-:Y:S02]  /*0b50*/  USHF.L.U32 UR9, UR8, 0xb, URZ ;  /* 0x0000000b08097899 */ /* 0x000fe400080006ff */
[----:B------:R-:W-:Y:S02]  /*0b60*/  USHF.L.U32 UR8, UR8, 0x1, URZ ;  /* 0x0000000108087899 */ /* 0x000fe400080006ff */
[----:B-1----:R-:W-:Y:S02]  /*0b70*/  ULEA UR6, UR6, UR5, 0x18 ;  /* 0x0000000506067291 */ /* 0x002fe4000f8ec0ff */
[----:B------:R-:W-:-:S04]  /*0b80*/  UIADD3 UR4, UPT, UPT, -UR4, 0x100000, URZ ;  /* 0x0010000004047890 */ /* 0x000fc8000fffe1ff */
[----:B------:R-:W-:Y:S02]  /*0b90*/  USHF.L.U32 UR5, UR4, 0xb, URZ ;  /* 0x0000000b04057899 */ /* 0x000fe400080006ff */
[----:B------:R-:W-:Y:S01]  /*0ba0*/  USHF.L.U32 UR4, UR4, 0x1, URZ ;  /* 0x0000000104047899 */ /* 0x000fe200080006ff */
[----:B------:R-:W1:Y:S03]  /*0bb0*/  FENCE.VIEW.ASYNC.S ;  /* 0x00000000000073c6 */ /* 0x000e660000000000 */
[----:B-1----:R4:W1:Y:S08]  /*0bc0*/  SYNCS.EXCH.64 URZ, [UR6+0x130], UR8 ;  /* 0x0001300806ff75b2 */ /* 0x0028700008000100 */
[----:B------:R4:W1:Y:S02]  /*0bd0*/  SYNCS.EXCH.64 URZ, [UR6+0x138], UR4 ;  /* 0x0001380406ff75b2 */ /* 0x0008640008000100 */
[----:B----4-:R-:W-:Y:S01]  /*0be0*/  NOP ;  /* 0x0000000000007918 */ /* 0x010fe20000000000 */
.L_x_13:
[----:B------:R-:W4:Y:S01]  /*0bf0*/  SHFL.IDX PT, R2, R140, RZ, 0x1f ;  /* 0x00001fff8c027589 */ /* 0x000f2200000e0000 */
[----:B------:R-:W1:Y:S01]  /*0c00*/  S2UR UR47, SR_CTAID.X ;  /* 0x00000000002f79c3 */ /* 0x000e620000002500 */
[----:B------:R-:W-:-:S07]  /*0c10*/  NOP ;  /* 0x0000000000007918 */ /* 0x000fce0000000000 */
[----:B------:R-:W1:Y:S01]  /*0c20*/  S2UR UR26, SR_CTAID.Y ;  /* 0x00000000001a79c3 */ /* 0x000e620000002600 */
[----:B----4-:R-:W-:-:S13]  /*0c30*/  ISETP.NE.AND P0, PT, R2, 0x5, PT ;  /* 0x000000050200780c */ /* 0x010fda0003f05270 */
[----:B-1----:R-:W-:Y:S05]  /*0c40*/  @P0 BRA `(.L_x_14) ;  /* 0x0000000000480947 */ /* 0x002fea0003800000 */
        /* <DEDUP_REMOVED lines=13> */
[----:B-1----:R1:W4:Y:S01]  /*0d20*/  SYNCS.EXCH.64 URZ, [UR4+0x140], UR8 ;  /* 0x0001400804ff75b2 */ /* 0x0023220008000100 */
[----:B------:R1:W1:Y:S01]  /*0d30*/  SYNCS.EXCH.64 URZ, [UR4+0x150], UR6 ;  /* 0x0001500604ff75b2 */ /* 0x0002620008000100 */
[----:B------:R1:W1:Y:S01]  /*0d40*/  SYNCS.EXCH.64 URZ, [UR4+0x148], UR8 ;  /* 0x0001480804ff75b2 */ /* 0x0002620008000100 */
[----:B------:R1:W1:Y:S01]  /*0d50*/  SYNCS.EXCH.64 URZ, [UR4+0x158], UR6 ;  /* 0x0001580604ff75b2 */ /* 0x0002620008000100 */
[----:B------:R-:W-:Y:S01]  /*0d60*/  NOP ;  /* 0x0000000000007918 */ /* 0x000fe20000000000 */
.L_x_14:
[----:B------:R-:W-:-:S05]  /*0d70*/  CS2R.32 R132, SR_CgaSize ;  /* 0x0000000000847805 */ /* 0x000fca0000008a00 */
[----:B------:R-:W-:-:S05]  /*0d80*/  IMAD R132, R132, -0xa0, RZ ;  /* 0xffffff6084847824 */ /* 0x000fca00078e02ff */
[----:B------:R-:W-:-:S14]  /*0d90*/  R2UR UR5, R132 ;  /* 0x00000000840572ca */ /* 0x000fdc00000e0000 */
[----:B------:R-:W2:Y:S01]  /*0da0*/  LDCU UR5, c[0x0][UR5+0x2b0] ;  /* 0x00005600050577ac */ /* 0x000ea20008000800 */
[----:B------:R-:W-:Y:S02]  /*0db0*/  I2FP.F32.U32 R132, UR47 ;  /* 0x0000002f00847c45 */ /* 0x000fe40008201000 */
[----:B------:R-:W-:-:S05]  /*0dc0*/  CS2R.32 R3, SR_CgaSize ;  /* 0x0000000000037805 */ /* 0x000fca0000008a00 */
[----:B------:R-:W-:-:S06]  /*0dd0*/  IMAD R3, R3, -0xa0, RZ ;  /* 0xffffff6003037824 */ /* 0x000fcc00078e02ff */
[----:B------:R-:W3:Y:S01]  /*0de0*/  LDC R3, c[0x0][R3+0x2a0] ;  /* 0x0000a80003037b82 */ /* 0x000ee20000000800 */
[----:B------:R-:W-:Y:S02]  /*0df0*/  I2FP.F32.U32 R131, UR26 ;  /* 0x0000001a00837c45 */ /* 0x000fe40008201000 */
[----:B------:R-:W-:-:S05]  /*0e00*/  CS2R.32 R16, SR_CgaSize ;  /* 0x0000000000107805 */ /* 0x000fca0000008a00 */
[----:B------:R-:W-:-:S05]  /*0e10*/  IMAD R16, R16, -0xa0, RZ ;  /* 0xffffff6010107824 */ /* 0x000fca00078e02ff */
[----:B-1----:R-:W-:-:S14]  /*0e20*/  R2UR UR4, R16 ;  /* 0x00000000100472ca */ /* 0x002fdc00000e0000 */
[----:B------:R-:W1:Y:S01]  /*0e30*/  LDCU UR4, c[0x0][UR4+0x2b4] ;  /* 0x00005680040477ac */ /* 0x000e620008000800 */
[----:B------:R-:W-:Y:S01]  /*0e40*/  NOP ;  /* 0x0000000000007918 */ /* 0x000fe20000000000 */
[----:B------:R-:W3:Y:S01]  /*0e50*/  S2R R16, SR_CTAID.Z ;  /* 0x0000000000107919 */ /* 0x000ee20000002700 */
[----:B------:R-:W4:Y:S01]  /*0e60*/  LDCU UR18, c[0x0][0xb24] ;  /* 0x00016480ff1277ac */ /* 0x000f220008000800 */
[----:B------:R-:W-:-:S05]  /*0e70*/  CS2R.32 R2, SR_CgaSize ;  /* 0x0000000000027805 */ /* 0x000fca0000008a00 */
[----:B------:R-:W-:-:S06]  /*0e80*/  IMAD R2, R2, -0xa0, RZ ;  /* 0xffffff6002027824 */ /* 0x000fcc00078e02ff */
[----:B------:R-:W3:Y:S01]  /*0e90*/  LDC R2, c[0x0][R2+0x2a4] ;  /* 0x0000a90002027b82 */ /* 0x000ee20000000800 */
[----:B--2---:R-:W-:Y:S01]  /*0ea0*/  FMUL R132, R132, UR5 ;  /* 0x0000000584847c20 */ /* 0x004fe20008400000 */
[----:B-1----:R-:W-:-:S05]  /*0eb0*/  FMUL R131, R131, UR4 ;  /* 0x0000000483837c20 */ /* 0x002fca0008400000 */
[----:B------:R-:W1:Y:S01]  /*0ec0*/  F2I.U32.TRUNC.NTZ R132, R132 ;  /* 0x0000008400847305 */ /* 0x000e62000020f000 */
[----:B----4-:R-:W-:-:S07]  /*0ed0*/  UISETP.GE.AND UP0, UPT, UR18, 0x1, UPT ;  /* 0x000000011200788c */ /* 0x010fce000bf06270 */
[----:B------:R-:W2:Y:S01]  /*0ee0*/  F2I.U32.TRUNC.NTZ R131, R131 ;  /* 0x0000008300837305 */ /* 0x000ea2000020f000 */
[----:B-1----:R-:W-:-:S05]  /*0ef0*/  IADD3 R132, PT, PT, -R132, RZ, RZ ;  /* 0x000000ff84847210 */ /* 0x002fca0007ffe1ff */
[----:B---3--:R-:W-:Y:S01]  /*0f00*/  IMAD R132, R3, R132, UR47 ;  /* 0x0000002f03847e24 */ /* 0x008fe2000f8e0284 */
[----:B--2---:R-:W-:-:S05]  /*0f10*/  IADD3 R131, PT, PT, -R131, RZ, RZ ;  /* 0x000000ff83837210 */ /* 0x004fca0007ffe1ff */
[----:B------:R-:W-:Y:S01]  /*0f20*/  IMAD R131, R2, R131, UR26 ;  /* 0x0000001a02837e24 */ /* 0x000fe2000f8e0283 */
[----:B------:R-:W-:Y:S06]  /*0f30*/  BAR.SYNC.DEFER_BLOCKING 0x0 ;  /* 0x0000000000007b1d */ /* 0x000fec0000010000 */
[----:B------:R-:W-:Y:S05]  /*0f40*/  BRA.U !UP0, `(.L_x_15) ;  /* 0x0000000108d07547 */ /* 0x000fea000b800000 */
[----:B------:R-:W1:Y:S01]  /*0f50*/  LDCU.128 UR20, c[0x0][0xb10] ;  /* 0x00016200ff1477ac */ /* 0x000e620008000c00 */
[----:B------:R-:W2:Y:S01]  /*0f60*/  LDCU UR14, c[0x0][0x370] ;  /* 0x00006e00ff0e77ac */ /* 0x000ea20008000800 */
[----:B------:R-:W3:Y:S01]  /*0f70*/  LDCU UR8, c[0x0][0x374] ;  /* 0x00006e80ff0877ac */ /* 0x000ee20008000800 */
[----:B------:R-:W4:Y:S01]  /*0f80*/  LDCU UR19, c[0x0][0xb0c] ;  /* 0x00016180ff1377ac */ /* 0x000f220008000800 */
[----:B------:R-:W4:Y:S01]  /*0f90*/  LDCU UR9, c[0x0][0xb20] ;  /* 0x00016400ff0977ac */ /* 0x000f220008000800 */
[----:B------:R-:W4:Y:S01]  /*0fa0*/  LDCU.64 UR16, c[0x0][0xb28] ;  /* 0x00016500ff1077ac */ /* 0x000f220008000a00 */
[----:B-1----:R-:W-:Y:S02]  /*0fb0*/  UISETP.NE.AND UP0, UPT, UR22, 0x1, UPT ;  /* 0x000000011600788c */ /* 0x002fe4000bf05270 */
[----:B---3--:R-:W-:Y:S02]  /*0fc0*/  UIMAD.WIDE.U32 UR4, UR8, UR23, URZ ;  /* 0x00000017080472a5 */ /* 0x008fe4000f8e00ff */
[----:B--2---:R-:W-:-:S02]  /*0fd0*/  UIMAD.WIDE.U32 UR6, UR14, UR20, URZ ;  /* 0x000000140e0672a5 */ /* 0x004fc4000f8e00ff */
[----:B----4-:R-:W-:Y:S02]  /*0fe0*/  UISETP.NE.AND UP1, UPT, UR19, 0x1, UPT ;  /* 0x000000011300788c */ /* 0x010fe4000bf25270 */
[----:B------:R-:W-:Y:S01]  /*0ff0*/  UIMAD.WIDE.U32 UR10, UR26, UR23, URZ ;  /* 0x000000171a0a72a5 */ /* 0x000fe2000f8e00ff */
[----:B------:R-:W-:Y:S01]  /*1000*/  UMOV UR4, UR5 ;  /* 0x0000000500047c82 */ /* 0x000fe20008000000 */
[----:B------:R-:W-:Y:S02]  /*1010*/  UISETP.NE.AND UP4, UPT, UR18, 0x1, UPT ;  /* 0x000000011200788c */ /* 0x000fe4000bf85270 */
[----:B------:R-:W-:-:S03]  /*1020*/  @UP0 USHF.R.U32.HI UR8, URZ, UR9, UR4 ;  /* 0x00000009ff080299 */ /* 0x000fc60008011604 */
[----:B------:R-:W-:Y:S01]  /*1030*/  UMOV UR6, UR11 ;  /* 0x0000000b00067c82 */ /* 0x000fe20008000000 */
[----:B------:R-:W-:Y:S01]  /*1040*/  UMOV UR4, UR7 ;  /* 0x0000000700047c82 */ /* 0x000fe20008000000 */
[----:B------:R-:W-:Y:S02]  /*1050*/  UIMAD.WIDE.U32 UR12, UR47, UR20, URZ ;  /* 0x000000142f0c72a5 */ /* 0x000fe4000f8e00ff */
[----:B------:R-:W-:Y:S02]  /*1060*/  @UP1 USHF.R.U32.HI UR14, URZ, UR21, UR4 ;  /* 0x00000015ff0e1299 */ /* 0x000fe40008011604 */
[----:B------:R-:W-:Y:S02]  /*1070*/  UIMAD.WIDE.U32 UR4, UR8, UR16, URZ ;  /* 0x00000010080472a5 */ /* 0x000fe4000f8e00ff */
[----:B------:R-:W-:Y:S02]  /*1080*/  USHF.R.U32.HI UR10, URZ, UR9, UR6 ;  /* 0x00000009ff0a7299 */ /* 0x000fe40008011606 */
[----:B------:R-:W-:Y:S01]  /*1090*/  UIMAD.WIDE.U32 UR6, UR14, UR16, URZ ;  /* 0x000000100e0672a5 */ /* 0x000fe2000f8e00ff */
[----:B------:R-:W-:-:S02]  /*10a0*/  UMOV UR9, UR13 ;  /* 0x0000000d00097c82 */ /* 0x000fc40008000000 */
[----:B------:R-:W-:Y:S01]  /*10b0*/  UMOV UR4, UR5 ;  /* 0x0000000500047c82 */ /* 0x000fe20008000000 */
[----:B------:R-:W-:Y:S02]  /*10c0*/  USHF.R.U32.HI UR9, URZ, UR21, UR9 ;  /* 0x00000015ff097299 */ /* 0x000fe40008011609 */
[----:B------:R-:W-:Y:S01]  /*10d0*/  @UP4 USHF.R.U32.HI UR8, URZ, UR17, UR4 ;  /* 0x00000011ff084299 */ /* 0x000fe20008011604 */
[----:B------:R-:W-:Y:S01]  /*10e0*/  UMOV UR5, UR7 ;  /* 0x0000000700057c82 */ /* 0x000fe20008000000 */
[----:B------:R-:W-:Y:S02]  /*10f0*/  USEL UR4, UR26, UR10, !UP0 ;  /* 0x0000000a1a047287 */ /* 0x000fe4000c000000 */
[----:B------:R-:W-:Y:S02]  /*1100*/  @UP4 USHF.R.U32.HI UR14, URZ, UR17, UR5 ;  /* 0x00000011ff0e4299 */ /* 0x000fe40008011605 */
[----:B------:R-:W-:Y:S02]  /*1110*/  UIMAD UR8, UR8, UR18, URZ ;  /* 0x00000012080872a4 */ /* 0x000fe4000f8e02ff */
[----:B------:R-:W-:-:S02]  /*1120*/  USEL UR5, UR47, UR9, !UP1 ;  /* 0x000000092f057287 */ /* 0x000fc4000c800000 */
[----:B------:R-:W-:Y:S02]  /*1130*/  UIMAD UR9, UR14, UR18, URZ ;  /* 0x000000120e0972a4 */ /* 0x000fe4000f8e02ff */
[----:B------:R-:W-:Y:S02]  /*1140*/  UISETP.GE.AND UP0, UPT, UR4, UR8, UPT ;  /* 0x000000080400728c */ /* 0x000fe4000bf06270 */
[----:B------:R-:W-:Y:S02]  /*1150*/  UIMAD.WIDE.U32 UR6, UR4, UR16, URZ ;  /* 0x00000010040672a5 */ /* 0x000fe4000f8e00ff */
[----:B------:R-:W-:Y:S02]  /*1160*/  UISETP.GE.OR UP0, UPT, UR5, UR9, UP0 ;  /* 0x000000090500728c */ /* 0x000fe40008706670 */
[----:B------:R-:W-:Y:S02]  /*1170*/  UIMAD.WIDE.U32 UR8, UR5, UR16, URZ ;  /* 0x00000010050872a5 */ /* 0x000fe4000f8e00ff */
[----:B------:R-:W-:-:S02]  /*1180*/  USHF.R.U32.HI UR7, URZ, UR17, UR7 ;  /* 0x00000011ff077299 */ /* 0x000fc40008011607 */
[----:B------:R-:W-:Y:S02]  /*1190*/  UIADD3 UR10, UPT, UPT, -UR4, URZ, URZ ;  /* 0x000000ff040a7290 */ /* 0x000fe4000fffe1ff */
[----:B------:R-:W-:Y:S02]  /*11a0*/  USEL UR7, UR4, UR7, !UP4 ;  /* 0x0000000704077287 */ /* 0x000fe4000e000000 */
[----:B------:R-:W-:Y:S01]  /*11b0*/  UIMAD UR10, UR22, UR10, UR26 ;  /* 0x0000000a160a72a4 */ /* 0x000fe2000f8e021a */
[----:B------:R-:W-:Y:S01]  /*11c0*/  @!UP0 UMOV UR6, UR9 ;  /* 0x0000000900068c82 */ /* 0x000fe20008000000 */
[----:B------:R-:W-:Y:S02]  /*11d0*/  UIADD3 UR8, UPT, UPT, -UR7, URZ, URZ ;  /* 0x000000ff07087290 */ /* 0x000fe4000fffe1ff */
[----:B------:R-:W-:Y:S02]  /*11e0*/  @!UP0 USHF.R.U32.HI UR6, URZ, UR17, UR6 ;  /* 0x00000011ff068299 */ /* 0x000fe40008011606 */
[----:B------:R-:W-:-:S02]  /*11f0*/  UIMAD UR8, UR18, UR8, UR4 ;  /* 0x00000008120872a4 */ /* 0x000fc4000f8e0204 */
[----:B------:R-:W-:Y:S02]  /*1200*/  @!UP0 USEL UR6, UR5, UR6, !UP4 ;  /* 0x0000000605068287 */ /* 0x000fe4000e000000 */
[----:B------:R-:W-:Y:S02]  /*1210*/  UIADD3 UR9, UPT, UPT, -UR5, URZ, URZ ;  /* 0x000000ff05097290 */ /* 0x000fe4000fffe1ff */
[----:B------:R-:W-:Y:S02]  /*1220*/  @!UP0 UIMAD UR8, UR8, UR14, UR6 ;  /* 0x0000000e080882a4 */ /* 0x000fe4000f8e0206 */
[----:B------:R-:W-:Y:S02]  /*1230*/  @!UP0 UIADD3 UR7, UPT, UPT, UR7, -UR6, URZ ;  /* 0x8000000607078290 */ /* 0x000fe4000fffe0ff */
[----:B------:R-:W-:Y:S02]  /*1240*/  UIMAD UR6, UR19, UR9, UR47 ;  /* 0x00000009130672a4 */ /* 0x000fe4000f8e022f */
[----:B------:R-:W-:-:S03]  /*1250*/  @!UP0 UIMAD UR4, UR7, UR18, UR5 ;  /* 0x00000012070482a4 */ /* 0x000fc6000f8e0205 */
[----:B------:R-:W-:Y:S01]  /*1260*/  @!UP0 UMOV UR5, UR8 ;  /* 0x0000000800058c82 */ /* 0x000fe20008000000 */
[----:B------:R-:W-:Y:S02]  /*1270*/  UIMAD UR26, UR4, UR22, UR10 ;  /* 0x00000016041a72a4 */ /* 0x000fe4000f8e020a */
[----:B------:R-:W-:-:S12]  /*1280*/  UIMAD UR47, UR5, UR19, UR6 ;  /* 0x00000013052f72a4 */ /* 0x000fd8000f8e0206 */
.L_x_15:
[----:B------:R-:W1:Y:S02]  /*1290*/  LDCU UR4, c[0x0][0xb30] ;  /* 0x00016600ff0477ac */ /* 0x000e640008000800 */
[----:B-1----:R-:W-:-:S09]  /*12a0*/  UISETP.NE.AND UP0, UPT, UR4, 0x1, UPT ;  /* 0x000000010400788c */ /* 0x002fd2000bf05270 */
[----:B------:R-:W-:Y:S05]  /*12b0*/  BRA.U UP0, `(.L_x_16) ;  /* 0x0000000100447547 */ /* 0x000fea000b800000 */
[----:B------:R-:W1:Y:S01]  /*12c0*/  LDCU.128 UR8, c[0x0][0xb10] ;  /* 0x00016200ff0877ac */ /* 0x000e620008000c00 */
[----:B------:R-:W2:Y:S01]  /*12d0*/  LDCU UR12, c[0x0][0xb0c] ;  /* 0x00016180ff0c77ac */ /* 0x000ea20008000800 */
[----:B------:R-:W3:Y:S01]  /*12e0*/  LDCU UR13, c[0x0][0xb20] ;  /* 0x00016400ff0d77ac */ /* 0x000ee20008000800 */
[----:B-1----:R-:W-:Y:S02]  /*12f0*/  UIMAD.WIDE.U32 UR6, UR47, UR8, URZ ;  /* 0x000000082f0672a5 */ /* 0x002fe4000f8e00ff */
[----:B------:R-:W-:Y:S02]  /*1300*/  UIMAD.WIDE.U32 UR4, UR26, UR11, URZ ;  /* 0x0000000b1a0472a5 */ /* 0x000fe4000f8e00ff */
[----:B--2---:R-:W-:Y:S02]  /*1310*/  UISETP.NE.AND UP1, UPT, UR12, 0x1, UPT ;  /* 0x000000010c00788c */ /* 0x004fe4000bf25270 */
[----:B------:R-:W-:Y:S01]  /*1320*/  UISETP.NE.AND UP0, UPT, UR10, 0x1, UPT ;  /* 0x000000010a00788c */ /* 0x000fe2000bf05270 */
[----:B------:R-:W-:-:S02]  /*1330*/  UMOV UR6, UR7 ;  /* 0x0000000700067c82 */ /* 0x000fc40008000000 */
[----:B------:R-:W-:Y:S01]  /*1340*/  UMOV UR4, UR5 ;  /* 0x0000000500047c82 */ /* 0x000fe20008000000 */
[----:B------:R-:W-:Y:S02]  /*1350*/  USHF.R.U32.HI UR6, URZ, UR9, UR6 ;  /* 0x00000009ff067299 */ /* 0x000fe40008011606 */
[----:B---3--:R-:W-:Y:S02]  /*1360*/  USHF.R.U32.HI UR4, URZ, UR13, UR4 ;  /* 0x0000000dff047299 */ /* 0x008fe40008011604 */
[----:B------:R-:W-:Y:S02]  /*1370*/  USEL UR5, UR47, UR6, !UP1 ;  /* 0x000000062f057287 */ /* 0x000fe4000c800000 */
[----:B------:R-:W-:-:S04]  /*1380*/  USEL UR4, UR26, UR4, !UP0 ;  /* 0x000000041a047287 */ /* 0x000fc8000c000000 */
[----:B------:R-:W-:Y:S02]  /*1390*/  UIADD3 UR6, UPT, UPT, UR5, -UR4, URZ ;  /* 0x8000000405067290 */ /* 0x000fe4000fffe0ff */
[----:B------:R-:W-:Y:S02]  /*13a0*/  UIADD3 UR4, UPT, UPT, -UR5, UR4, URZ ;  /* 0x0000000405047290 */ /* 0x000fe4000fffe1ff */
[----:B------:R-:W-:Y:S02]  /*13b0*/  UIMAD UR26, UR6, UR10, UR26 ;  /* 0x0000000a061a72a4 */ /* 0x000fe4000f8e021a */
[----:B------:R-:W-:-:S12]  /*13c0*/  UIMAD UR47, UR4, UR12, UR47 ;  /* 0x0000000c042f72a4 */ /* 0x000fd8000f8e022f */
.L_x_16:
[----:B------:R-:W-:Y:S01]  /*13d0*/  BAR.SYNC.DEFER_BLOCKING 0x0 ;  /* 0x0000000000007b1d */ /* 0x000fe20000010000 */
[----:B------:R-:W-:Y:S01]  /*13e0*/  UISETP.NE.AND UP0, UPT, UR15, 0x2, UPT ;  /* 0x000000020f00788c */ /* 0x000fe2000bf05270 */
[----:B------:R-:W-:Y:S02]  /*13f0*/  ISETP.NE.OR P2, PT, R0, 0x2, !P2 ;  /* 0x000000020000780c */ /* 0x000fe40005745670 */
[----:B------:R-:W-:Y:S02]  /*1400*/  LOP3.LUT R0, R133, 0x1f, RZ, 0xc0, !PT ;  /* 0x0000001f85007812 */ /* 0x000fe400078ec0ff */
[----:B------:R-:W1:Y:S04]  /*1410*/  LDCU UR39, c[0x0][0xb24] ;  /* 0x00016480ff2777ac */ /* 0x000e680008000800 */
[----:B------:R-:W-:Y:S05]  /*1420*/  BRA.U UP0, `(.L_x_17) ;  /* 0x0000002100447547 */ /* 0x000fea000b800000 */
[----:B------:R-:W2:Y:S01]  /*1430*/  LDCU UR7, c[0x0][0x390] ;  /* 0x00007200ff0777ac */ /* 0x000ea20008000800 */
[----:B------:R-:W-:Y:S01]  /*1440*/  PLOP3.LUT P1, PT, PT, PT, UP2, 0x80, 0x8 ;  /* 0x000000000008781c */ /* 0x000fe20003f2f028 */
[----:B------:R-:W-:Y:S01]  /*1450*/  IMAD.MOV.U32 R2, RZ, RZ, RZ ;  /* 0x000000ffff027224 */ /* 0x000fe200078e00ff */
[----:B------:R-:W-:Y:S01]  /*1460*/  ISETP.EQ.OR P3, PT, R0, RZ, P2 ;  /* 0x000000ff0000720c */ /* 0x000fe20001762670 */
[----:B------:R-:W3:Y:S01]  /*1470*/  LDCU UR6, c[0x0][0x5c0] ;  /* 0x0000b800ff0677ac */ /* 0x000ee20008000800 */
[----:B------:R-:W-:Y:S01]  /*1480*/  PLOP3.LUT P1, PT, P1, PT, PT, 0x8, 0x80 ;  /* 0x000000000080781c */ /* 0x000fe20000f2e170 */
[----:B------:R-:W4:Y:S01]  /*1490*/  LDCU UR51, c[0x0][0x370] ;  /* 0x00006e00ff3377ac */ /* 0x000f220008000800 */
[----:B------:R-:W1:Y:S01]  /*14a0*/  LDCU.64 UR44, c[0x0][0x348] ;  /* 0x00006900ff2c77ac */ /* 0x000e620008000a00 */
[----:B------:R-:W1:Y:S01]  /*14b0*/  LDCU UR50, c[0x0][0x374] ;  /* 0x00006e80ff3277ac */ /* 0x000e620008000800 */
[----:B--2---:R-:W-:Y:S02]  /*14c0*/  UIADD3 UR5, UPT, UPT, UR7, 0x3f, URZ ;  /* 0x0000003f07057890 */ /* 0x004fe4000fffe0ff */
[----:B---3--:R-:W-:-:S02]  /*14d0*/  UIADD3 UR6, UPT, UPT, UR6, 0x3f, URZ ;  /* 0x0000003f06067890 */ /* 0x008fc4000fffe0ff */
[----:B------:R-:W-:Y:S02]  /*14e0*/  USHF.R.S32.HI UR4, URZ, 0x1f, UR5 ;  /* 0x0000001fff047899 */ /* 0x000fe40008011405 */
[----:B------:R-:W-:Y:S02]  /*14f0*/  UIADD3 UR55, UPT, UPT, UR7, 0x7e, URZ ;  /* 0x0000007e07377890 */ /* 0x000fe4000fffe0ff */
[----:B------:R-:W-:Y:S02]  /*1500*/  ULEA.HI UR4, UR4, UR5, URZ, 0x6 ;  /* 0x0000000504047291 */ /* 0x000fe4000f8f30ff */
[----:B------:R-:W-:Y:S02]  /*1510*/  UIADD3 UR5, UPT, UPT, UR7, -0x1, URZ ;  /* 0xffffffff07057890 */ /* 0x000fe4000fffe0ff */
[----:B------:R-:W-:Y:S02]  /*1520*/  USHF.R.S32.HI UR53, URZ, 0x6, UR4 ;  /* 0x00000006ff357899 */ /* 0x000fe40008011404 */
[----:B------:R-:W-:-:S02]  /*1530*/  UISETP.GE.U32.AND UP1, UPT, UR5, -0x7f, UPT ;  /* 0xffffff810500788c */ /* 0x000fc4000bf26070 */
[----:B------:R-:W-:Y:S02]  /*1540*/  UISETP.LT.U32.AND UP0, UPT, UR53, 0x11, UPT ;  /* 0x000000113500788c */ /* 0x000fe4000bf01070 */
[----:B------:R-:W-:Y:S02]  /*1550*/  USHF.R.S32.HI UR4, URZ, 0x1f, UR6 ;  /* 0x0000001fff047899 */ /* 0x000fe40008011406 */
[----:B------:R-:W-:Y:S02]  /*1560*/  USEL UR52, UR53, 0x11, UP0 ;  /* 0x0000001135347887 */ /* 0x000fe40008000000 */
[----:B------:R-:W-:Y:S02]  /*1570*/  ULEA.HI UR4, UR4, UR6, URZ, 0x6 ;  /* 0x0000000604047291 */ /* 0x000fe4000f8f30ff */
[----:B------:R-:W-:Y:S02]  /*1580*/  UIADD3 UR37, UPT, UPT, UR52, -0x1, URZ ;  /* 0xffffffff34257890 */ /* 0x000fe4000fffe0ff */
[----:B------:R-:W-:-:S02]  /*1590*/  @UP1 UIADD3 UR37, UPT, UPT, UR52, URZ, URZ ;  /* 0x000000ff34251290 */ /* 0x000fc4000fffe0ff */
[----:B------:R-:W-:Y:S02]  /*15a0*/  USHF.R.S32.HI UR49, URZ, 0x6, UR4 ;  /* 0x00000006ff317899 */ /* 0x000fe40008011404 */
[----:B------:R-:W-:Y:S02]  /*15b0*/  UIADD3 UR54, UPT, UPT, UR53, -UR52, URZ ;  /* 0x8000003435367290 */ /* 0x000fe4000fffe0ff */
[----:B------:R-:W-:Y:S01]  /*15c0*/  UIADD3 UR37, UPT, UPT, UR37, 0x1, URZ ;  /* 0x0000000125257890 */ /* 0x000fe2000fffe0ff */
[----:B------:R-:W-:Y:S01]  /*15d0*/  UMOV UR22, 0x1 ;  /* 0x0000000100167882 */ /* 0x000fe20000000000 */
[----:B-1--4-:R-:W-:-:S10]  /*15e0*/  UMOV UR32, URZ ;  /* 0x000000ff00207c82 */ /* 0x012fd40008000000 */
.L_x_33:
[----:B------:R-:W-:Y:S01]  /*15f0*/  IMAD.U32 R4, RZ, RZ, UR49 ;  /* 0x00000031ff047e24 */ /* 0x000fe2000f8e00ff */
[----:B------:R-:W1:Y:S04]  /*1600*/  LDCU UR35, c[0x0][0x5c4] ;  /* 0x0000b880ff2377ac */ /* 0x000e680008000800 */
[-C--:B------:R-:W-:Y:S01]  /*1610*/  IABS R0, R4.reuse ;  /* 0x0000000400007213 */ /* 0x080fe20000000000 */
[----:B------:R-:W-:Y:S01]  /*1620*/  UMOV UR23, 0x400 ;  /* 0x0000040000177882 */ /* 0x000fe20000000000 */
[----:B------:R-:W-:Y:S01]  /*1630*/  IABS R4, R4 ;  /* 0x0000000400047213 */ /* 0x000fe20000000000 */
[----:B------:R-:W-:Y:S01]  /*1640*/  USHF.L.U32 UR42, UR47, 0x7, URZ ;  /* 0x000000072f2a7899 */ /* 0x000fe200080006ff */
[----:B------:R-:W-:Y:S01]  /*1650*/  R2UR UR6, R0 ;  /* 0x00000000000672ca */ /* 0x000fe200000e0000 */
[----:B------:R-:W-:Y:S01]  /*1660*/  UMOV UR15, URZ ;  /* 0x000000ff000f7c82 */ /* 0x000fe20008000000 */
[----:B-1----:R-:W-:-:S11]  /*1670*/  IMAD.U32 R3, RZ, RZ, UR35 ;  /* 0x00000023ff037e24 */ /* 0x002fd6000f8e00ff */
[----:B------:R-:W1:Y:S08]  /*1680*/  I2F.RP R0, UR6 ;  /* 0x0000000600007d06 */ /* 0x000e700008209400 */
[----:B-1----:R-:W1:Y:S02]  /*1690*/  MUFU.RCP R0, R0 ;  /* 0x0000000000007308 */ /* 0x002e640000001000 */
[----:B-1----:R-:W-:-:S06]  /*16a0*/  VIADD R0, R0, 0xffffffe ;  /* 0x0ffffffe00007836 */ /* 0x002fcc0000000000 */
[----:B------:R-:W1:Y:S02]  /*16b0*/  F2I.FTZ.U32.TRUNC.NTZ R0, R0 ;  /* 0x0000000000007305 */ /* 0x000e64000021f000 */
[----:B-1----:R-:W-:Y:S02]  /*16c0*/  R2UR UR5, R0 ;  /* 0x00000000000572ca */ /* 0x002fe400000e0000 */
[----:B------:R-:W-:Y:S01]  /*16d0*/  IABS R0, R3 ;  /* 0x0000000300007213 */ /* 0x000fe20000000000 */
[----:B------:R-:W-:-:S03]  /*16e0*/  IMAD.U32 R3, RZ, RZ, UR26 ;  /* 0x0000001aff037e24 */ /* 0x000fc6000f8e00ff */
[----:B------:R-:W-:Y:S01]  /*16f0*/  R2UR UR8, R0 ;  /* 0x00000000000872ca */ /* 0x000fe200000e0000 */
[----:B------:R-:W-:Y:S01]  /*1700*/  IMAD.MOV R0, RZ, RZ, -R4 ;  /* 0x000000ffff007224 */ /* 0x000fe200078e0a04 */
[----:B------:R-:W-:-:S04]  /*1710*/  IABS R3, R3 ;  /* 0x0000000300037213 */ /* 0x000fc80000000000 */
[----:B------:R-:W-:Y:S01]  /*1720*/  R2UR UR9, R3 ;  /* 0x00000000030972ca */ /* 0x000fe200000e0000 */
[----:B------:R-:W-:-:S04]  /*1730*/  UIADD3 UR4, UPT, UPT, URZ, -UR5, URZ ;  /* 0x80000005ff047290 */ /* 0x000fc8000fffe0ff */
[----:B------:R-:W-:Y:S02]  /*1740*/  UIMAD UR7, UR4, UR6, URZ ;  /* 0x00000006040772a4 */ /* 0x000fe4000f8e02ff */
[----:B------:R-:W1:Y:S01]  /*1750*/  I2F.RP R3, UR8 ;  /* 0x0000000800037d06 */ /* 0x000e620008209400 */
[----:B------:R-:W-:Y:S02]  /*1760*/  UMOV UR4, URZ ;  /* 0x000000ff00047c82 */ /* 0x000fe40008000000 */
[----:B------:R-:W-:Y:S02]  /*1770*/  UIMAD.WIDE.U32 UR4, UR5, UR7, UR4 ;  /* 0x00000007050472a5 */ /* 0x000fe4000f8e0004 */
[----:B------:R-:W-:-:S05]  /*1780*/  R2UR UR7, R0 ;  /* 0x00000000000772ca */ /* 0x000fca00000e0000 */
[----:B------:R-:W-:Y:S02]  /*1790*/  UMOV UR4, UR5 ;  /* 0x0000000500047c82 */ /* 0x000fe40008000000 */
[----:B------:R-:W-:Y:S01]  /*17a0*/  UIMAD.WIDE.U32 UR4, UR4, UR9, URZ ;  /* 0x00000009040472a5 */ /* 0x000fe2000f8e00ff */
[----:B-1----:R-:W1:Y:S06]  /*17b0*/  MUFU.RCP R0, R3 ;  /* 0x0000000300007308 */ /* 0x002e6c0000001000 */
[----:B------:R-:W-:Y:S02]  /*17c0*/  UMOV UR4, UR5 ;  /* 0x0000000500047c82 */ /* 0x000fe40008000000 */
[----:B------:R-:W-:Y:S01]  /*17d0*/  UIMAD UR5, UR4, UR7, UR9 ;  /* 0x00000007040572a4 */ /* 0x000fe2000f8e0209 */
[----:B------:R-:W2:Y:S03]  /*17e0*/  S2UR UR7, SR_CgaCtaId ;  /* 0x00000000000779c3 */ /* 0x000ea60000008800 */
[----:B------:R-:W-:Y:S01]  /*17f0*/  UISETP.GT.U32.AND UP0, UPT, UR6, UR5, UPT ;  /* 0x000000050600728c */ /* 0x000fe2000bf04070 */
[----:B-1----:R-:W-:-:S02]  /*1800*/  VIADD R0, R0, 0xffffffe ;  /* 0x0ffffffe00007836 */ /* 0x002fc40000000000 */
[----:B------:R-:W-:-:S08]  /*1810*/  IMAD.U32 R3, RZ, RZ, UR22 ;  /* 0x00000016ff037e24 */ /* 0x000fd0000f8e00ff */
[----:B------:R-:W-:Y:S01]  /*1820*/  @!UP0 UIADD3 UR5, UPT, UPT, UR5, -UR6, URZ ;  /* 0x8000000605058290 */ /* 0x000fe2000fffe0ff */
[----:B------:R-:W1:Y:S01]  /*1830*/  F2I.FTZ.U32.TRUNC.NTZ R0, R0 ;  /* 0x0000000000007305 */ /* 0x000e62000021f000 */
[----:B------:R-:W-:Y:S01]  /*1840*/  @!UP0 UIADD3 UR4, UPT, UPT, UR4, 0x1, URZ ;  /* 0x0000000104048890 */ /* 0x000fe2000fffe0ff */
[----:B------:R-:W-:Y:S01]  /*1850*/  SHF.L.U32 R3, R3, 0x1f, RZ ;  /* 0x0000001f03037819 */ /* 0x000fe200000006ff */
[----:B------:R-:W-:Y:S02]  /*1860*/  UISETP.GE.U32.AND UP1, UPT, UR5, UR6, UPT ;  /* 0x000000060500728c */ /* 0x000fe4000bf26070 */
[----:B------:R-:W-:Y:S02]  /*1870*/  ULOP3.LUT UR5, UR26, UR49, URZ, 0x3c, !UPT ;  /* 0x000000311a057292 */ /* 0x000fe4000f8e3cff */
[----:B--2---:R-:W-:Y:S02]  /*1880*/  ULEA UR23, UR7, UR23, 0x18 ;  /* 0x0000001707177291 */ /* 0x004fe4000f8ec0ff */
[----:B------:R-:W-:-:S02]  /*1890*/  UISETP.GE.AND UP0, UPT, UR5, URZ, UPT ;  /* 0x000000ff0500728c */ /* 0x000fc4000bf06270 */
[----:B------:R-:W-:-:S03]  /*18a0*/  ULEA UR7, UR32, UR23, 0x3 ;  /* 0x0000001720077291 */ /* 0x000fc6000f8e18ff */
[----:B------:R-:W-:Y:S01]  /*18b0*/  @UP1 UIADD3 UR4, UPT, UPT, UR4, 0x1, URZ ;  /* 0x0000000104041890 */ /* 0x000fe2000fffe0ff */
[----:B-1----:R-:W-:Y:S01]  /*18c0*/  R2UR UR5, R0 ;  /* 0x00000000000572ca */ /* 0x002fe200000e0000 */
[----:B------:R-:W-:-:S05]  /*18d0*/  UISETP.NE.AND UP1, UPT, UR49, URZ, UPT ;  /* 0x000000ff3100728c */ /* 0x000fca000bf25270 */
[----:B------:R-:W-:Y:S01]  /*18e0*/  UMOV UR6, UR4 ;  /* 0x0000000400067c82 */ /* 0x000fe20008000000 */
[----:B------:R1:W2:Y:S01]  /*18f0*/  SYNCS.PHASECHK.TRANS64.TRYWAIT P0, [UR7+0x88], R3 ;  /* 0x00008803ff0075a7 */ /* 0x0002a20008001107 */
[----:B------:R-:W-:-:S04]  /*1900*/  @!UP0 UIADD3 UR6, UPT, UPT, -UR6, URZ, URZ ;  /* 0x000000ff06068290 */ /* 0x000fc8000fffe1ff */
[----:B------:R-:W-:Y:S02]  /*1910*/  @!UP1 ULOP3.LUT UR6, URZ, UR49, URZ, 0x33, !UPT ;  /* 0x00000031ff069292 */ /* 0x000fe4000f8e33ff */
[----:B------:R-:W-:-:S04]  /*1920*/  UIADD3 UR4, UPT, UPT, URZ, -UR5, URZ ;  /* 0x80000005ff047290 */ /* 0x000fc8000fffe0ff */
[----:B------:R-:W-:Y:S01]  /*1930*/  IMAD.U32 R0, RZ, RZ, UR6 ;  /* 0x00000006ff007e24 */ /* 0x000fe2000f8e00ff */
[----:B------:R-:W-:-:S03]  /*1940*/  UIMAD UR7, UR4, UR8, URZ ;  /* 0x00000008040772a4 */ /* 0x000fc6000f8e02ff */
[----:B------:R-:W-:Y:S01]  /*1950*/  UMOV UR4, URZ ;  /* 0x000000ff00047c82 */ /* 0x000fe20008000000 */
[----:B------:R-:W-:Y:S01]  /*1960*/  IABS R0, R0 ;  /* 0x0000000000007213 */ /* 0x000fe20000000000 */
[----:B------:R-:W-:-:S03]  /*1970*/  UIMAD.WIDE.U32 UR4, UR5, UR7, UR4 ;  /* 0x00000007050472a5 */ /* 0x000fc6000f8e0004 */
[----:B------:R-:W-:-:S04]  /*1980*/  R2UR UR9, R0 ;  /* 0x00000000000972ca */ /* 0x000fc800000e0000 */
[----:B------:R-:W-:-:S09]  /*1990*/  UMOV UR4, UR5 ;  /* 0x0000000500047c82 */ /* 0x000fd20008000000 */
[----:B------:R-:W-:-:S07]  /*19a0*/  UIMAD.WIDE.U32 UR4, UR4, UR9, URZ ;  /* 0x00000009040472a5 */ /* 0x000fce000f8e00ff */
[----:B------:R-:W-:Y:S02]  /*19b0*/  UMOV UR4, UR5 ;  /* 0x0000000500047c82 */ /* 0x000fe40008000000 */
[----:B------:R-:W-:-:S04]  /*19c0*/  UIADD3 UR5, UPT, UPT, -UR4, URZ, URZ ;  /* 0x000000ff04057290 */ /* 0x000fc8000fffe1ff */
[----:B------:R-:W-:-:S04]  /*19d0*/  UIMAD UR5, UR8, UR5, UR9 ;  /* 0x00000005080572a4 */ /* 0x000fc8000f8e0209 */
[----:B------:R-:W-:-:S11]  /*19e0*/  UISETP.GT.U32.AND UP0, UPT, UR8, UR5, UPT ;  /* 0x000000050800728c */ /* 0x000fd6000bf04070 */
[----:B------:R-:W-:Y:S02]  /*19f0*/  @!UP0 UIADD3 UR5, UPT, UPT, UR5, -UR8, URZ ;  /* 0x8000000805058290 */ /* 0x000fe4000fffe0ff */
[----:B------:R-:W-:Y:S02]  /*1a00*/  @!UP0 UIADD3 UR4, UPT, UPT, UR4, 0x1, URZ ;  /* 0x0000000104048890 */ /* 0x000fe4000fffe0ff */
[----:B------:R-:W-:Y:S02]  /*1a10*/  UISETP.GE.U32.AND UP1, UPT, UR5, UR8, UPT ;  /* 0x000000080500728c */ /* 0x000fe4000bf26070 */
[----:B------:R-:W-:-:S04]  /*1a20*/  ULOP3.LUT UR5, UR6, UR35, URZ, 0x3c, !UPT ;  /* 0x0000002306057292 */ /* 0x000fc8000f8e3cff */
[----:B------:R-:W-:-:S05]  /*1a30*/  UISETP.GE.AND UP0, UPT, UR5, URZ, UPT ;  /* 0x000000ff0500728c */ /* 0x000fca000bf06270 */
[----:B------:R-:W-:Y:S02]  /*1a40*/  @UP1 UIADD3 UR4, UPT, UPT, UR4, 0x1, URZ ;  /* 0x0000000104041890 */ /* 0x000fe4000fffe0ff */
[----:B------:R-:W-:-:S05]  /*1a50*/  UISETP.NE.AND UP1, UPT, UR35, URZ, UPT ;  /* 0x000000ff2300728c */ /* 0x000fca000bf25270 */
[----:B------:R-:W-:Y:S01]  /*1a60*/  UMOV UR34, UR4 ;  /* 0x0000000400227c82 */ /* 0x000fe20008000000 */
[----:B------:R-:W-:Y:S02]  /*1a70*/  UIADD3 UR4, UPT, UPT, -UR6, URZ, URZ ;  /* 0x000000ff06047290 */ /* 0x000fe4000fffe1ff */
[----:B------:R-:W-:Y:S02]  /*1a80*/  @!UP0 UIADD3 UR34, UPT, UPT, -UR34, URZ, URZ ;  /* 0x000000ff22228290 */ /* 0x000fe4000fffe1ff */
[----:B------:R-:W-:Y:S02]  /*1a90*/  UISETP.GE.U32.AND UP0, UPT, UR55, 0x7f, UPT ;  /* 0x0000007f3700788c */ /* 0x000fe4000bf06070 */
[----:B------:R-:W-:Y:S02]  /*1aa0*/  @!UP1 ULOP3.LUT UR34, URZ, UR35, URZ, 0x33, !UPT ;  /* 0x00000023ff229292 */ /* 0x000fe4000f8e33ff */
[----:B------:R-:W-:Y:S02]  /*1ab0*/  UIMAD UR4, UR49, UR4, UR26 ;  /* 0x00000004310472a4 */ /* 0x000fe4000f8e021a */
[----:B------:R-:W-:-:S02]  /*1ac0*/  UIADD3 UR5, UPT, UPT, -UR34, URZ, URZ ;  /* 0x000000ff22057290 */ /* 0x000fc4000fffe1ff */
[----:B------:R-:W-:Y:S02]  /*1ad0*/  USHF.L.U32 UR10, UR4, 0x6, URZ ;  /* 0x00000006040a7899 */ /* 0x000fe400080006ff */
[----:B------:R-:W-:Y:S01]  /*1ae0*/  UIMAD UR35, UR35, UR5, UR6 ;  /* 0x00000005232372a4 */ /* 0x000fe2000f8e0206 */
[----:B-12---:R-:W-:Y:S11]  /*1af0*/  BRA.U !UP0, `(.L_x_18) ;  /* 0x0000000508147547 */ /* 0x006ff6000b800000 */
[----:B------:R-:W1:Y:S01]  /*1b00*/  LDCU.64 UR30, c[0x0][0x5b0] ;  /* 0x0000b600ff1e77ac */ /* 0x000e620008000a00 */
[----:B------:R-:W1:Y:S01]  /*1b10*/  LDCU.64 UR28, c[0x0][0x5d8] ;  /* 0x0000bb00ff1c77ac */ /* 0x000e620008000a00 */
[----:B------:R-:W2:Y:S01]  /*1b20*/  LDCU UR19, c[0x0][0x598] ;  /* 0x0000b300ff1377ac */ /* 0x000ea20008000800 */
[----:B------:R-:W3:Y:S01]  /*1b30*/  LDCU UR18, c[0x0][0x58c] ;  /* 0x0000b180ff1277ac */ /* 0x000ee20008000800 */
[----:B------:R-:W4:Y:S01]  /*1b40*/  LDCU UR21, c[0x0][0x59c] ;  /* 0x0000b380ff1577ac */ /* 0x000f220008000800 */
[----:B------:R-:W2:Y:S01]  /*1b50*/  LDCU UR20, c[0x0][0x5a0] ;  /* 0x0000b400ff1477ac */ /* 0x000ea20008000800 */
[----:B------:R-:W2:Y:S01]  /*1b60*/  LDCU.64 UR16, c[0x0][0x590] ;  /* 0x0000b200ff1077ac */ /* 0x000ea20008000a00 */
[----:B------:R-:W2:Y:S01]  /*1b70*/  LDCU.64 UR6, c[0x0][0x5b8] ;  /* 0x0000b700ff0677ac */ /* 0x000ea20008000a00 */
[----:B------:R-:W2:Y:S01]  /*1b80*/  LDCU.64 UR4, c[0x0][0x5d0] ;  /* 0x0000ba00ff0477ac */ /* 0x000ea20008000a00 */
[----:B-1----:R-:W-:Y:S02]  /*1b90*/  UIMAD UR30, UR35, UR30, UR28 ;  /* 0x0000001e231e72a4 */ /* 0x002fe4000f8e021c */
[----:B------:R-:W-:Y:S01]  /*1ba0*/  UIMAD UR29, UR34, UR31, UR29 ;  /* 0x0000001f221d72a4 */ /* 0x000fe2000f8e021d */
[----:B------:R-:W-:Y:S01]  /*1bb0*/  UMOV UR14, URZ ;  /* 0x000000ff000e7c82 */ /* 0x000fe20008000000 */
[----:B---34-:R-:W-:-:S10]  /*1bc0*/  UMOV UR11, UR32 ;  /* 0x00000020000b7c82 */ /* 0x018fd40008000000 */
.L_x_23:
[----:B---3--:R-:W-:Y:S01]  /*1bd0*/  @!P2 MOV R3, 0x3000 ;  /* 0x000030000003a802 */ /* 0x008fe20000000f00 */
[----:B------:R-:W-:Y:S01]  /*1be0*/  ULEA UR41, UR11, UR23, 0x3 ;  /* 0x000000170b297291 */ /* 0x000fe2000f8e18ff */
[----:B----4-:R-:W-:Y:S11]  /*1bf0*/  @P0 BRA `(.L_x_19) ;  /* 0x0000000000100947 */ /* 0x010ff60003800000 */
[----:B------:R-:W-:Y:S04]  /*1c00*/  MOV R4, UR22 ;  /* 0x0000001600047c02 */ /* 0x000fe80008000f00 */
[----:B------:R-:W-:Y:S04]  /*1c10*/  SHF.L.U32 R4, R4, 0x1f, RZ ;  /* 0x0000001f04047819 */ /* 0x000fe800000006ff */
[----:B------:R-:W1:Y:S02]  /*1c20*/  SYNCS.PHASECHK.TRANS64.TRYWAIT P0, [UR41+0x88], R4 ;  /* 0x00008804ff0075a7 */ /* 0x000e640008001129 */
[----:B-1----:R-:W-:Y:S05]  /*1c30*/  @!P0 BRA `(.L_x_20) ;  /* 0x0000006400108947 */ /* 0x002fea0003800000 */
.L_x_19:
[----:B------:R3:W-:Y:S01]  /*1c40*/  @!P2 SYNCS.ARRIVE.TRANS64 RZ, [UR41], R3 ;  /* 0x00000003ffffa9a7 */ /* 0x0007e20008000029 */
[----:B------:R-:W-:Y:S04]  /*1c50*/  BSSY.RECONVERGENT B0, `(.L_x_21) ;  /* 0x0000003000007945 */ /* 0x000fe80003800200 */
[----:B------:R-:W-:Y:S05]  /*1c60*/  @P3 BRA `(.L_x_22) ;  /* 0x0000000000043947 */ /* 0x000fea0003800000 */
[----:B--2---:R-:W-:Y:S05]  /*1c70*/  BPT.TRAP 0x1 ;  /* 0x000000040000795c */ /* 0x004fea0000300000 */
.L_x_22:
[----:B--2---:R-:W-:Y:S05]  /*1c80*/  BSYNC.RECONVERGENT B0 ;  /* 0x0000000000007941 */ /* 0x004fea0003800200 */
.L_x_21:
[----:B------:R-:W-:Y:S02]  /*1c90*/  UIADD3 UR8, UPT, UPT, UR11, 0x1, URZ ;  /* 0x000000010b087890 */ /* 0x000fe4000fffe0ff */
[----:B------:R-:W-:Y:S02]  /*1ca0*/  USHF.L.U32 UR43, UR14, 0x6, URZ ;  /* 0x000000060e2b7899 */ /* 0x000fe400080006ff */
[----:B------:R-:W-:Y:S02]  /*1cb0*/  UISETP.NE.AND UP0, UPT, UR8, 0x11, UPT ;  /* 0x000000110800788c */ /* 0x000fe4000bf05270 */
[----:B------:R-:W-:Y:S02]  /*1cc0*/  UISETP.NE.AND UP2, UPT, UR19, 0x1, UPT ;  /* 0x000000011300788c */ /* 0x000fe4000bf45270 */
[----:B------:R-:W-:Y:S02]  /*1cd0*/  USEL UR9, URZ, 0x1, UP0 ;  /* 0x00000001ff097887 */ /* 0x000fe40008000000 */
[----:B------:R-:W-:Y:S02]  /*1ce0*/  USEL UR32, UR8, URZ, UP0 ;  /* 0x000000ff08207287 */ /* 0x000fe40008000000 */
[----:B------:R-:W-:Y:S02]  /*1cf0*/  ULOP3.LUT UR22, UR22, UR9, URZ, 0x3c, !UPT ;  /* 0x0000000916167292 */ /* 0x000fe4000f8e3cff */
[----:B------:R-:W-:Y:S02]  /*1d00*/  ULEA UR8, UR32, UR23, 0x3 ;  /* 0x0000001720087291 */ /* 0x000fe4000f8e18ff */
[----:B------:R-:W-:Y:S02]  /*1d10*/  UISETP.NE.AND UP0, UPT, UR18, 0x1, UPT ;  /* 0x000000011200788c */ /* 0x000fe4000bf05270 */
[----:B------:R-:W-:Y:S01]  /*1d20*/  UIADD3 UR26, UP1, UPT, UR44, 0x80, URZ ;  /* 0x000000802c1a7890 */ /* 0x000fe2000ff3e0ff */
[----:B-1----:R-:W-:Y:S01]  /*1d30*/  MOV R0, UR22 ;  /* 0x0000001600007c02 */ /* 0x002fe20008000f00 */
[----:B------:R-:W-:Y:S02]  /*1d40*/  ULEA UR40, UR11, UR23, 0xd ;  /* 0x000000170b287291 */ /* 0x000fe4000f8e68ff */
[----:B------:R-:W-:Y:S01]  /*1d50*/  ULEA UR15, UR11, UR23, 0xc ;  /* 0x000000170b0f7291 */ /* 0x000fe2000f8e60ff */
[----:B------:R-:W-:Y:S01]  /*1d60*/  SHF.L.U32 R0, R0, 0x1f, RZ ;  /* 0x0000001f00007819 */ /* 0x000fe200000006ff */
[----:B------:R-:W-:Y:S02]  /*1d70*/  UIADD3.X UR27, UPT, UPT, URZ, UR45, URZ, UP1, !UPT ;  /* 0x0000002dff1b7290 */ /* 0x000fe40008ffe4ff */
[----:B------:R-:W-:Y:S01]  /*1d80*/  UIADD3 UR40, UPT, UPT, UR40, 0x4400, URZ ;  /* 0x0000440028287890 */ /* 0x000fe2000fffe0ff */
[----:B------:R1:W4:Y:S01]  /*1d90*/  SYNCS.PHASECHK.TRANS64.TRYWAIT P0, [UR8+0x88], R0 ;  /* 0x00008800ff0075a7 */ /* 0x0003220008001108 */
[----:B------:R-:W-:Y:S02]  /*1da0*/  UIMAD.WIDE.U32 UR8, UR43, UR16, URZ ;  /* 0x000000102b0872a5 */ /* 0x000fe4000f8e00ff */
[----:B------:R-:W-:Y:S02]  /*1db0*/  UPRMT UR28, UR30, 0x40, UR29 ;  /* 0x000000401e1c7896 */ /* 0x000fe4000800001d */
[----:B------:R-:W-:Y:S02]  /*1dc0*/  USHF.R.U32.HI UR9, URZ, UR17, UR9 ;  /* 0x00000011ff097299 */ /* 0x000fe40008011609 */
[----:B------:R-:W-:Y:S02]  /*1dd0*/  UIADD3 UR14, UPT, UPT, UR14, 0x1, URZ ;  /* 0x000000010e0e7890 */ /* 0x000fe4000fffe0ff */
[----:B------:R-:W-:Y:S02]  /*1de0*/  USEL UR9, UR43, UR9, !UP0 ;  /* 0x000000092b097287 */ /* 0x000fe4000c000000 */
[----:B------:R-:W-:Y:S02]  /*1df0*/  UIADD3 UR24, UP0, UPT, UR44, 0x180, URZ ;  /* 0x000001802c187890 */ /* 0x000fe4000ff1e0ff */
[----:B------:R-:W-:Y:S02]  /*1e00*/  UIMAD.WIDE.U32 UR12, UR9, UR21, URZ ;  /* 0x00000015090c72a5 */ /* 0x000fe4000f8e00ff */
[----:B------:R-:W-:Y:S02]  /*1e10*/  UIADD3 UR11, UPT, UPT, -UR9, URZ, URZ ;  /* 0x000000ff090b7290 */ /* 0x000fe4000fffe1ff */
[----:B------:R-:W-:Y:S02]  /*1e20*/  USHF.R.U32.HI UR13, URZ, UR20, UR13 ;  /* 0x00000014ff0d7299 */ /* 0x000fe4000801160d */
[----:B------:R-:W-:Y:S02]  /*1e30*/  UIMAD UR11, UR18, UR11, UR43 ;  /* 0x0000000b120b72a4 */ /* 0x000fe4000f8e022b */
[----:B------:R-:W-:Y:S02]  /*1e40*/  USEL UR13, UR9, UR13, !UP2 ;  /* 0x0000000d090d7287 */ /* 0x000fe4000d000000 */
[----:B------:R-:W-:Y:S02]  /*1e50*/  UIMAD UR11, UR11, UR6, UR4 ;  /* 0x000000060b0b72a4 */ /* 0x000fe4000f8e0204 */
[----:B------:R-:W-:Y:S02]  /*1e60*/  UIADD3 UR8, UPT, UPT, -UR13, URZ, URZ ;  /* 0x000000ff0d087290 */ /* 0x000fe4000fffe1ff */
[----:B------:R-:W-:Y:S02]  /*1e70*/  UIADD3.X UR25, UPT, UPT, URZ, UR45, URZ, UP0, !UPT ;  /* 0x0000002dff197290 */ /* 0x000fe400087fe4ff */
[----:B------:R-:W-:Y:S02]  /*1e80*/  UIMAD UR9, UR19, UR8, UR9 ;  /* 0x00000008130972a4 */ /* 0x000fe4000f8e0209 */
[----:B------:R-:W-:Y:S01]  /*1e90*/  UIADD3 UR8, UPT, UPT, UR15, 0x26400, URZ ;  /* 0x000264000f087890 */ /* 0x000fe2000fffe0ff */
[----:B------:R-:W-:Y:S01]  /*1ea0*/  UMOV UR46, 0x0 ;  /* 0x00000000002e7882 */ /* 0x000fe20000000000 */
[----:B------:R-:W-:Y:S01]  /*1eb0*/  UMOV UR47, 0x10000000 ;  /* 0x10000000002f7882 */ /* 0x000fe20000000000 */
[----:B------:R-:W-:Y:S01]  /*1ec0*/  UIMAD UR12, UR9, UR7, UR5 ;  /* 0x00000007090c72a4 */ /* 0x000fe2000f8e0205 */
[----:B------:R-:W-:Y:S01]  /*1ed0*/  UTMALDG.2D [UR40], [UR26], desc[UR46] ;  /* 0x00002e281a0075b4 */ /* 0x000fe20008009000 */
[----:B------:R-:W-:Y:S01]  /*1ee0*/  UPRMT UR15, UR28, 0x5410, URZ ;  /* 0x000054101c0f7896 */ /* 0x000fe200080000ff */
[----:B------:R-:W-:Y:S01]  /*1ef0*/  UMOV UR9, UR41 ;  /* 0x0000002900097c82 */ /* 0x000fe20008000000 */
[----:B------:R-:W-:Y:S07]  /*1f00*/  UISETP.NE.AND UP0, UPT, UR14, UR37, UPT ;  /* 0x000000250e00728c */ /* 0x000fee000bf05270 */
[----:B------:R2:W-:Y:S02]  /*1f10*/  UTMALDG.4D.IM2COL [UR8], [UR24], UR15 ;  /* 0x00000008180073b4 */ /* 0x0005e4000805800f */
[----:B--2---:R-:W-:Y:S01]  /*1f20*/  UMOV UR15, UR37 ;  /* 0x00000025000f7c82 */ /* 0x004fe20008000000 */
[----:B------:R-:W-:Y:S01]  /*1f30*/  UMOV UR11, UR32 ;  /* 0x00000020000b7c82 */ /* 0x000fe20008000000 */
[----:B-1----:R-:W-:Y:S05]  /*1f40*/  BRA.U UP0, `(.L_x_23) ;  /* 0xfffffffd00207547 */ /* 0x002fea000b83ffff */
.L_x_18:
[----:B------:R-:W-:Y:S01]  /*1f50*/  ULEA UR4, UR32, UR23, 0x3 ;  /* 0x0000001720047291 */ /* 0x000fe2000f8e18ff */
[----:B------:R-:W-:Y:S01]  /*1f60*/  MOV R0, UR22 ;  /* 0x0000001600007c02 */ /* 0x000fe20008000f00 */
[----:B------:R-:W-:Y:S01]  /*1f70*/  @!P1 SYNCS.ARRIVE.TRANS64.A1T0 RZ, [UR23+0x128], RZ ;  /* 0x000128ffffff99a7 */ /* 0x000fe20008100017 */
[----:B------:R-:W-:Y:S02]  /*1f80*/  UISETP.GT.AND UP0, UPT, UR53, UR52, UPT ;  /* 0x000000343500728c */ /* 0x000fe4000bf04270 */
[----:B------:R-:W-:-:S04]  /*1f90*/  SHF.L.U32 R0, R0, 0x1f, RZ ;  /* 0x0000001f00007819 */ /* 0x000fc800000006ff */
[----:B----4-:R1:W2:Y:S03]  /*1fa0*/  SYNCS.PHASECHK.TRANS64.TRYWAIT P0, [UR4+0x88], R0 ;  /* 0x00008800ff0075a7 */ /* 0x0102a60008001104 */
[----:B------:R-:W-:Y:S05]  /*1fb0*/  BRA.U !UP0, `(.L_x_24) ;  /* 0x0000000508147547 */ /* 0x000fea000b800000 */
[----:B------:R-:W4:Y:S01]  /*1fc0*/  LDCU.64 UR12, c[0x0][0x5b0] ;  /* 0x0000b600ff0c77ac */ /* 0x000f220008000a00 */
[----:B------:R-:W4:Y:S01]  /*1fd0*/  LDCU.64 UR8, c[0x0][0x5d8] ;  /* 0x0000bb00ff0877ac */ /* 0x000f220008000a00 */
[----:B------:R-:W1:Y:S01]  /*1fe0*/  LDCU UR18, c[0x0][0x598] ;  /* 0x0000b300ff1277ac */ /* 0x000e620008000800 */
[----:B------:R-:W1:Y:S01]  /*1ff0*/  LDCU UR14, c[0x0][0x58c] ;  /* 0x0000b180ff0e77ac */ /* 0x000e620008000800 */
[----:B------:R-:W1:Y:S01]  /*2000*/  LDCU UR20, c[0x0][0x59c] ;  /* 0x0000b380ff1477ac */ /* 0x000e620008000800 */
[----:B------:R-:W1:Y:S01]  /*2010*/  LDCU UR19, c[0x0][0x5a0] ;  /* 0x0000b400ff1377ac */ /* 0x000e620008000800 */
[----:B------:R-:W1:Y:S01]  /*2020*/  LDCU.64 UR16, c[0x0][0x590] ;  /* 0x0000b200ff1077ac */ /* 0x000e620008000a00 */
[----:B------:R-:W1:Y:S01]  /*2030*/  LDCU.64 UR6, c[0x0][0x5b8] ;  /* 0x0000b700ff0677ac */ /* 0x000e620008000a00 */
[----:B------:R-:W1:Y:S01]  /*2040*/  LDCU.64 UR4, c[0x0][0x5d0] ;  /* 0x0000ba00ff0477ac */ /* 0x000e620008000a00 */
[----:B----4-:R-:W-:Y:S02]  /*2050*/  UIMAD UR35, UR35, UR12, UR8 ;  /* 0x0000000c232372a4 */ /* 0x010fe4000f8e0208 */
[----:B------:R-:W-:-:S02]  /*2060*/  UIMAD UR34, UR34, UR13, UR9 ;  /* 0x0000000d222272a4 */ /* 0x000fc4000f8e0209 */
[----:B------:R-:W-:Y:S01]  /*2070*/  UIADD3 UR36, UPT, UPT, UR54, UR15, URZ ;  /* 0x0000000f36247290 */ /* 0x000fe2000fffe0ff */
[----:B------:R-:W-:-:S11]  /*2080*/  UMOV UR11, UR32 ;  /* 0x00000020000b7c82 */ /* 0x000fd60008000000 */
.L_x_29:
[----:B--23--:R-:W-:Y:S01]  /*2090*/  @!P2 MOV R3, 0x3000 ;  /* 0x000030000003a802 */ /* 0x00cfe20000000f00 */
[----:B------:R-:W-:Y:S01]  /*20a0*/  ULEA UR25, UR11, UR23, 0x3 ;  /* 0x000000170b197291 */ /* 0x000fe2000f8e18ff */
[----:B-12---:R-:W-:Y:S11]  /*20b0*/  @P0 BRA `(.L_x_25) ;  /* 0x0000000000100947 */ /* 0x006ff60003800000 */
[----:B------:R-:W-:Y:S04]  /*20c0*/  MOV R4, UR22 ;  /* 0x0000001600047c02 */ /* 0x000fe80008000f00 */
[----:B------:R-:W-:Y:S04]  /*20d0*/  SHF.L.U32 R4, R4, 0x1f, RZ ;  /* 0x0000001f04047819 */ /* 0x000fe800000006ff */
[----:B------:R-:W2:Y:S02]  /*20e0*/  SYNCS.PHASECHK.TRANS64.TRYWAIT P0, [UR25+0x88], R4 ;  /* 0x00008804ff0075a7 */ /* 0x000ea40008001119 */
[----:B--2---:R-:W-:Y:S05]  /*20f0*/  @!P0 BRA `(.L_x_26) ;  /* 0x0000005c00f88947 */ /* 0x004fea0003800000 */
.L_x_25:
[----:B------:R2:W-:Y:S01]  /*2100*/  @!P2 SYNCS.ARRIVE.TRANS64 RZ, [UR25], R3 ;  /* 0x00000003ffffa9a7 */ /* 0x0005e20008000019 */
[----:B------:R-:W-:Y:S04]  /*2110*/  BSSY.RECONVERGENT B0, `(.L_x_27) ;  /* 0x0000003000007945 */ /* 0x000fe80003800200 */
[----:B------:R-:W-:Y:S05]  /*2120*/  @P3 BRA `(.L_x_28) ;  /* 0x0000000000043947 */ /* 0x000fea0003800000 */
[----:B-1----:R-:W-:Y:S05]  /*2130*/  BPT.TRAP 0x1 ;  /* 0x000000040000795c */ /* 0x002fea0000300000 */
.L_x_28:
[----:B-1----:R-:W-:Y:S05]  /*2140*/  BSYNC.RECONVERGENT B0 ;  /* 0x0000000000007941 */ /* 0x002fea0003800200 */
.L_x_27:
        /* <DEDUP_REMOVED lines=10> */
[----:B------:R-:W-:Y:S01]  /*21f0*/  MOV R0, UR22 ;  /* 0x0000001600007c02 */ /* 0x000fe20008000f00 */
[----:B------:R-:W-:Y:S02]  /*2200*/  ULEA UR24, UR11, UR23, 0xd ;  /* 0x000000170b187291 */ /* 0x000fe4000f8e68ff */
[----:B------:R-:W-:Y:S01]  /*2210*/  ULEA UR21, UR11, UR23, 0xc ;  /* 0x000000170b157291 */ /* 0x000fe2000f8e60ff */
[----:B------:R-:W-:Y:S01]  /*2220*/  SHF.L.U32 R0, R0, 0x1f, RZ ;  /* 0x0000001f00007819 */ /* 0x000fe200000006ff */
[----:B------:R-:W-:Y:S02]  /*2230*/  UIADD3.X UR29, UPT, UPT, URZ, UR45, URZ, UP1, !UPT ;  /* 0x0000002dff1d7290 */ /* 0x000fe40008ffe4ff */
[----:B------:R-:W-:Y:S01]  /*2240*/  UIADD3 UR24, UPT, UPT, UR24, 0x4400, URZ ;  /* 0x0000440018187890 */ /* 0x000fe2000fffe0ff */
[----:B------:R4:W1:Y:S01]  /*2250*/  SYNCS.PHASECHK.TRANS64.TRYWAIT P0, [UR8+0x88], R0 ;  /* 0x00008800ff0075a7 */ /* 0x0008620008001108 */
        /* <DEDUP_REMOVED lines=14> */
[----:B------:R-:W-:Y:S01]  /*2340*/  UIMAD UR9, UR18, UR8, UR9 ;  /* 0x00000008120972a4 */ /* 0x000fe2000f8e0209 */
[----:B------:R-:W-:Y:S01]  /*2350*/  UMOV UR40, 0x0 ;  /* 0x0000000000287882 */ /* 0x000fe20000000000 */
[----:B------:R-:W-:Y:S01]  /*2360*/  UMOV UR41, 0x10000000 ;  /* 0x1000000000297882 */ /* 0x000fe20000000000 */
[----:B------:R-:W-:Y:S01]  /*2370*/  UMOV UR26, UR42 ;  /* 0x0000002a001a7c82 */ /* 0x000fe20008000000 */
[----:B------:R-:W-:Y:S01]  /*2380*/  UIADD3 UR8, UPT, UPT, UR21, 0x26400, URZ ;  /* 0x0002640015087890 */ /* 0x000fe2000fffe0ff */
[----:B------:R-:W-:Y:S01]  /*2390*/  UTMALDG.2D [UR24], [UR28], desc[UR40] ;  /* 0x000028181c0075b4 */ /* 0x000fe20008009000 */
[----:B------:R-:W-:Y:S02]  /*23a0*/  UIMAD UR12, UR9, UR7, UR5 ;  /* 0x00000007090c72a4 */ /* 0x000fe4000f8e0205 */
[----:B------:R-:W-:Y:S01]  /*23b0*/  UPRMT UR21, UR33, 0x5410, URZ ;  /* 0x0000541021157896 */ /* 0x000fe200080000ff */
[----:B------:R-:W-:Y:S01]  /*23c0*/  UMOV UR9, UR25 ;  /* 0x0000001900097c82 */ /* 0x000fe20008000000 */
[----:B------:R-:W-:Y:S07]  /*23d0*/  UISETP.NE.AND UP0, UPT, UR15, UR36, UPT ;  /* 0x000000240f00728c */ /* 0x000fee000bf05270 */
[----:B------:R3:W-:Y:S02]  /*23e0*/  UTMALDG.4D.IM2COL [UR8], [UR30], UR21 ;  /* 0x000000081e0073b4 */ /* 0x0007e40008058015 */
[----:B---3--:R-:W-:Y:S01]  /*23f0*/  UMOV UR11, UR32 ;  /* 0x00000020000b7c82 */ /* 0x008fe20008000000 */
[----:B----4-:R-:W-:Y:S05]  /*2400*/  BRA.U UP0, `(.L_x_29) ;  /* 0xfffffffd00207547 */ /* 0x010fea000b83ffff */
.L_x_24:
[----:B--23--:R-:W-:Y:S01]  /*2410*/  SHF.L.U32 R3, R2, 0x1f, RZ ;  /* 0x0000001f02037819 */ /* 0x00cfe200000006ff */
[----:B------:R-:W-:-:S03]  /*2420*/  NOP ;  /* 0x0000000000007918 */ /* 0x000fc60000000000 */
[----:B-1----:R-:W1:Y:S02]  /*2430*/  SYNCS.PHASECHK.TRANS64.TRYWAIT P0, [UR23+0x130], R3 ;  /* 0x00013003ff0075a7 */ /* 0x002e640008001117 */
[----:B-1----:R-:W-:Y:S05]  /*2440*/  @!P0 BRA `(.L_x_30) ;  /* 0x0000005c003c8947 */ /* 0x002fea0003800000 */
.L_x_106:
[----:B------:R-:W2:Y:S01]  /*2450*/  LDS.128 R4, [UR23+0x170] ;  /* 0x00017017ff047984 */ /* 0x000ea20008000c00 */
[----:B------:R-:W-:Y:S02]  /*2460*/  UIADD3 UR4, UPT, UPT, UR23, 0x138, URZ ;  /* 0x0000013817047890 */ /* 0x000fe4000fffe0ff */
[----:B------:R-:W-:Y:S01]  /*2470*/  UISETP.GE.AND UP0, UPT, UR39, 0x1, UPT ;  /* 0x000000012700788c */ /* 0x000fe2000bf06270 */
[----:B------:R-:W-:Y:S01]  /*2480*/  @!PT LDS RZ, [RZ] ;  /* 0x00000000fffff984 */ /* 0x000fe20000000800 */
[----:B------:R-:W-:Y:S01]  /*2490*/  @!PT LDS RZ, [RZ] ;  /* 0x00000000fffff984 */ /* 0x000fe20000000800 */
[----:B------:R-:W-:Y:S01]  /*24a0*/  @!PT LDS RZ, [RZ] ;  /* 0x00000000fffff984 */ /* 0x000fe20000000800 */
[----:B------:R-:W-:Y:S01]  /*24b0*/  @!PT LDS RZ, [RZ] ;  /* 0x00000000fffff984 */ /* 0x000fe20000000800 */
[----:B------:R3:W-:Y:S06]  /*24c0*/  MEMBAR.ALL.CTA ;  /* 0x0000000000007992 */ /* 0x0007ec0000008000 */
[----:B---3--:R-:W3:Y:S01]  /*24d0*/  FENCE.VIEW.ASYNC.S ;  /* 0x00000000000073c6 */ /* 0x008ee20000000000 */
[----:B------:R-:W-:-:S09]  /*24e0*/  UPRMT UR4, URZ, 0x654, UR4 ;  /* 0x00000654ff047896 */ /* 0x000fd20008000004 */
[----:B---3--:R-:W-:Y:S01]  /*24f0*/  SYNCS.ARRIVE.TRANS64.RED.A1T0 RZ, [UR4], RZ ;  /* 0x000000ffffff79a7 */ /* 0x008fe20008100404 */
[----:B--2---:R-:W-:-:S13]  /*2500*/  LOP3.LUT P0, RZ, R6, 0x1, RZ, 0xc0, !PT ;  /* 0x0000000106ff7812 */ /* 0x004fda000780c0ff */
[----:B------:R-:W-:Y:S01]  /*2510*/  VOTEU.ANY UP1, P0 ;  /* 0x0000000000ff7886 */ /* 0x000fe20000020100 */
[----:B------:R-:W-:-:S13]  /*2520*/  PLOP3.LUT P0, PT, PT, PT, UP1, 0x80, 0x8 ;  /* 0x000000000008781c */ /* 0x000fda0003f0f018 */
[----:B-1----:R-:W-:Y:S02]  /*2530*/  @P0 MOV R0, R4 ;  /* 0x0000000400000202 */ /* 0x002fe40000000f00 */
[----:B------:R-:W-:Y:S02]  /*2540*/  @P0 LOP3.LUT R4, R5, 0xffff, RZ, 0xc0, !PT ;  /* 0x0000ffff05040812 */ /* 0x000fe400078ec0ff */
[----:B------:R-:W-:Y:S02]  /*2550*/  @P0 R2UR UR6, R0 ;  /* 0x00000000000602ca */ /* 0x000fe400000e0000 */
[----:B------:R-:W-:-:S11]  /*2560*/  @P0 R2UR UR5, R4 ;  /* 0x00000000040502ca */ /* 0x000fd600000e0000 */
[----:B------:R-:W-:Y:S02]  /*2570*/  @UP1 UMOV UR48, UR6 ;  /* 0x0000000600301c82 */ /* 0x000fe40008000000 */
[----:B------:R-:W-:Y:S01]  /*2580*/  @UP1 UMOV UR38, UR5 ;  /* 0x0000000500261c82 */ /* 0x000fe20008000000 */
[----:B------:R-:W-:Y:S05]  /*2590*/  BRA.U !UP0, `(.L_x_31) ;  /* 0x0000000108d47547 */ /* 0x000fea000b800000 */
[----:B------:R-:W1:Y:S01]  /*25a0*/  LDCU.128 UR16, c[0x0][0xb10] ;  /* 0x00016200ff1077ac */ /* 0x000e620008000c00 */
[----:B------:R-:W2:Y:S01]  /*25b0*/  LDCU UR21, c[0x0][0xb20] ;  /* 0x00016400ff1577ac */ /* 0x000ea20008000800 */
[----:B------:R-:W3:Y:S01]  /*25c0*/  LDCU UR20, c[0x0][0xb0c] ;  /* 0x00016180ff1477ac */ /* 0x000ee20008000800 */
[----:B------:R-:W4:Y:S01]  /*25d0*/  LDCU.64 UR14, c[0x0][0xb28] ;  /* 0x00016500ff0e77ac */ /* 0x000f220008000a00 */
[----:B------:R-:W-:Y:S02]  /*25e0*/  UISETP.NE.AND UP3, UPT, UR39, 0x1, UPT ;  /* 0x000000012700788c */ /* 0x000fe4000bf65270 */
[----:B-1----:R-:W-:Y:S02]  /*25f0*/  UIMAD.WIDE.U32 UR4, UR50, UR19, URZ ;  /* 0x00000013320472a5 */ /* 0x002fe4000f8e00ff */
[----:B------:R-:W-:Y:S02]  /*2600*/  UIMAD.WIDE.U32 UR6, UR51, UR16, URZ ;  /* 0x00000010330672a5 */ /* 0x000fe4000f8e00ff */
[----:B------:R-:W-:-:S02]  /*2610*/  UISETP.NE.AND UP0, UPT, UR18, 0x1, UPT ;  /* 0x000000011200788c */ /* 0x000fc4000bf05270 */
[----:B------:R-:W-:Y:S01]  /*2620*/  UIMAD.WIDE.U32 UR10, UR38, UR19, URZ ;  /* 0x00000013260a72a5 */ /* 0x000fe2000f8e00ff */
[----:B------:R-:W-:Y:S01]  /*2630*/  UMOV UR4, UR5 ;  /* 0x0000000500047c82 */ /* 0x000fe20008000000 */
[----:B---3--:R-:W-:Y:S02]  /*2640*/  UISETP.NE.AND UP2, UPT, UR20, 0x1, UPT ;  /* 0x000000011400788c */ /* 0x008fe4000bf45270 */
[----:B--2---:R-:W-:Y:S02]  /*2650*/  USHF.R.U32.HI UR5, URZ, UR21, UR4 ;  /* 0x00000015ff057299 */ /* 0x004fe40008011604 */
[----:B------:R-:W-:Y:S01]  /*2660*/  UIMAD.WIDE.U32 UR12, UR48, UR16, URZ ;  /* 0x00000010300c72a5 */ /* 0x000fe2000f8e00ff */
[----:B------:R-:W-:Y:S01]  /*2670*/  UMOV UR4, UR7 ;  /* 0x0000000700047c82 */ /* 0x000fe20008000000 */
[----:B------:R-:W-:Y:S02]  /*2680*/  USEL UR5, UR50, UR5, !UP0 ;  /* 0x0000000532057287 */ /* 0x000fe4000c000000 */
[----:B------:R-:W-:-:S02]  /*2690*/  USHF.R.U32.HI UR4, URZ, UR17, UR4 ;  /* 0x00000011ff047299 */ /* 0x000fc40008011604 */
[----:B----4-:R-:W-:Y:S02]  /*26a0*/  UIMAD.WIDE.U32 UR8, UR5, UR14, URZ ;  /* 0x0000000e050872a5 */ /* 0x010fe4000f8e00ff */
[----:B------:R-:W-:Y:S01]  /*26b0*/  USEL UR6, UR51, UR4, !UP2 ;  /* 0x0000000433067287 */ /* 0x000fe2000d000000 */
[----:B------:R-:W-:Y:S02]  /*26c0*/  UMOV UR12, UR13 ;  /* 0x0000000d000c7c82 */ /* 0x000fe40008000000 */
[----:B------:R-:W-:Y:S01]  /*26d0*/  UMOV UR4, UR11 ;  /* 0x0000000b00047c82 */ /* 0x000fe20008000000 */
[----:B------:R-:W-:Y:S01]  /*26e0*/  UIMAD.WIDE.U32 UR10, UR6, UR14, URZ ;  /* 0x0000000e060a72a5 */ /* 0x000fe2000f8e00ff */
[----:B------:R-:W-:Y:S01]  /*26f0*/  UMOV UR8, UR9 ;  /* 0x0000000900087c82 */ /* 0x000fe20008000000 */
[----:B------:R-:W-:Y:S02]  /*2700*/  USHF.R.U32.HI UR4, URZ, UR21, UR4 ;  /* 0x00000015ff047299 */ /* 0x000fe40008011604 */
[----:B------:R-:W-:-:S03]  /*2710*/  @UP3 USHF.R.U32.HI UR5, URZ, UR15, UR8 ;  /* 0x0000000fff053299 */ /* 0x000fc60008011608 */
[----:B------:R-:W-:Y:S01]  /*2720*/  UMOV UR10, UR11 ;  /* 0x0000000b000a7c82 */ /* 0x000fe20008000000 */
[----:B------:R-:W-:Y:S02]  /*2730*/  USHF.R.U32.HI UR17, URZ, UR17, UR12 ;  /* 0x00000011ff117299 */ /* 0x000fe4000801160c */
[----:B------:R-:W-:Y:S02]  /*2740*/  USEL UR4, UR38, UR4, !UP0 ;  /* 0x0000000426047287 */ /* 0x000fe4000c000000 */
[----:B------:R-:W-:Y:S02]  /*2750*/  @UP3 USHF.R.U32.HI UR6, URZ, UR15, UR10 ;  /* 0x0000000fff063299 */ /* 0x000fe4000801160a */
[----:B------:R-:W-:Y:S02]  /*2760*/  UIMAD UR7, UR39, UR5, URZ ;  /* 0x00000005270772a4 */ /* 0x000fe4000f8e02ff */
[----:B------:R-:W-:Y:S02]  /*2770*/  USEL UR5, UR48, UR17, !UP2 ;  /* 0x0000001130057287 */ /* 0x000fe4000d000000 */
[----:B------:R-:W-:-:S02]  /*2780*/  UIMAD UR10, UR39, UR6, URZ ;  /* 0x00000006270a72a4 */ /* 0x000fc4000f8e02ff */
[----:B------:R-:W-:Y:S02]  /*2790*/  UISETP.GE.AND UP0, UPT, UR4, UR7, UPT ;  /* 0x000000070400728c */ /* 0x000fe4000bf06270 */
[----:B------:R-:W-:Y:S02]  /*27a0*/  UIMAD.WIDE.U32 UR8, UR4, UR14, URZ ;  /* 0x0000000e040872a5 */ /* 0x000fe4000f8e00ff */
[----:B------:R-:W-:Y:S02]  /*27b0*/  UISETP.GE.OR UP0, UPT, UR5, UR10, UP0 ;  /* 0x0000000a0500728c */ /* 0x000fe40008706670 */
[----:B------:R-:W-:-:S03]  /*27c0*/  UIMAD.WIDE.U32 UR10, UR5, UR14, URZ ;  /* 0x0000000e050a72a5 */ /* 0x000fc6000f8e00ff */
[----:B------:R-:W-:Y:S01]  /*27d0*/  UMOV UR7, UR9 ;  /* 0x0000000900077c82 */ /* 0x000fe20008000000 */
[----:B------:R-:W-:Y:S02]  /*27e0*/  UIADD3 UR9, UPT, UPT, -UR4, URZ, URZ ;  /* 0x000000ff04097290 */ /* 0x000fe4000fffe1ff */
[----:B------:R-:W-:Y:S02]  /*27f0*/  USHF.R.U32.HI UR7, URZ, UR15, UR7 ;  /* 0x0000000fff077299 */ /* 0x000fe40008011607 */
[----:B------:R-:W-:Y:S02]  /*2800*/  UIMAD UR10, UR18, UR9, UR38 ;  /* 0x00000009120a72a4 */ /* 0x000fe4000f8e0226 */
[----:B------:R-:W-:Y:S01]  /*2810*/  USEL UR7, UR4, UR7, !UP3 ;  /* 0x0000000704077287 */ /* 0x000fe2000d800000 */
[----:B------:R-:W-:Y:S01]  /*2820*/  @!UP0 UMOV UR8, UR11 ;  /* 0x0000000b00088c82 */ /* 0x000fe20008000000 */
[----:B------:R-:W-:Y:S02]  /*2830*/  UIADD3 UR11, UPT, UPT, -UR5, URZ, URZ ;  /* 0x000000ff050b7290 */ /* 0x000fe4000fffe1ff */
[----:B------:R-:W-:-:S02]  /*2840*/  @!UP0 USHF.R.U32.HI UR8, URZ, UR15, UR8 ;  /* 0x0000000fff088299 */ /* 0x000fc40008011608 */
[----:B------:R-:W-:Y:S02]  /*2850*/  UIADD3 UR9, UPT, UPT, -UR7, URZ, URZ ;  /* 0x000000ff07097290 */ /* 0x000fe4000fffe1ff */
[----:B------:R-:W-:Y:S02]  /*2860*/  @!UP0 USEL UR8, UR5, UR8, !UP3 ;  /* 0x0000000805088287 */ /* 0x000fe4000d800000 */
[----:B------:R-:W-:Y:S02]  /*2870*/  UIMAD UR9, UR39, UR9, UR4 ;  /* 0x00000009270972a4 */ /* 0x000fe4000f8e0204 */
[----:B------:R-:W-:Y:S02]  /*2880*/  @!UP0 UIADD3 UR7, UPT, UPT, UR7, -UR8, URZ ;  /* 0x8000000807078290 */ /* 0x000fe4000fffe0ff */
[----:B------:R-:W-:Y:S02]  /*2890*/  @!UP0 UIMAD UR8, UR9, UR6, UR8 ;  /* 0x00000006090882a4 */ /* 0x000fe4000f8e0208 */
[----:B------:R-:W-:-:S02]  /*28a0*/  @!UP0 UIMAD UR4, UR39, UR7, UR5 ;  /* 0x00000007270482a4 */ /* 0x000fc4000f8e0205 */
[----:B------:R-:W-:Y:S02]  /*28b0*/  UIMAD UR6, UR20, UR11, UR48 ;  /* 0x0000000b140672a4 */ /* 0x000fe4000f8e0230 */
[----:B------:R-:W-:Y:S01]  /*28c0*/  UIMAD UR38, UR4, UR18, UR10 ;  /* 0x00000012042672a4 */ /* 0x000fe2000f8e020a */
[----:B------:R-:W-:Y:S02]  /*28d0*/  @!UP0 UMOV UR5, UR8 ;  /* 0x0000000800058c82 */ /* 0x000fe40008000000 */
[----:B------:R-:W-:-:S12]  /*28e0*/  UIMAD UR48, UR5, UR20, UR6 ;  /* 0x00000014053072a4 */ /* 0x000fd8000f8e0206 */
.L_x_31:
        /* <DEDUP_REMOVED lines=20> */
.L_x_32:
[----:B------:R-:W-:Y:S02]  /*2a30*/  R2UR UR5, R132 ;  /* 0x00000000840572ca */ /* 0x000fe400000e0000 */
[----:B------:R-:W-:Y:S02]  /*2a40*/  R2UR UR4, R131 ;  /* 0x00000000830472ca */ /* 0x000fe400000e0000 */
[----:B------:R-:W-:Y:S02]  /*2a50*/  PLOP3.LUT P1, PT, PT, PT, PT, 0x80, 0x8 ;  /* 0x000000000008781c */ /* 0x000fe40003f2f070 */
[----:B------:R-:W-:-:S07]  /*2a60*/  LOP3.LUT R2, R2, 0x1, RZ, 0x3c, !PT ;  /* 0x0000000102027812 */ /* 0x000fce00078e3cff */
[----:B------:R-:W-:Y:S02]  /*2a70*/  UIADD3 UR47, UPT, UPT, UR48, UR5, URZ ;  /* 0x00000005302f7290 */ /* 0x000fe4000fffe0ff */
[----:B------:R-:W-:Y:S01]  /*2a80*/  UIADD3 UR26, UPT, UPT, UR38, UR4, URZ ;  /* 0x00000004261a7290 */ /* 0x000fe2000fffe0ff */
[----:B------:R-:W-:Y:S11]  /*2a90*/  BRA.U UP1, `(.L_x_33) ;  /* 0xffffffe901d47547 */ /* 0x000ff6000b83ffff */
[----:B------:R-:W-:Y:S01]  /*2aa0*/  UIADD3 UR23, UPT, UPT, UR23, 0x88, URZ ;  /* 0x0000008817177890 */ /* 0x000fe2000fffe0ff */
[----:B------:R-:W-:-:S03]  /*2ab0*/  MOV R2, UR22 ;  /* 0x0000001600027c02 */ /* 0x000fc60008000f00 */
[----:B------:R-:W-:Y:S01]  /*2ac0*/  ULEA UR4, UR32, UR23, 0x3 ;  /* 0x0000001720047291 */ /* 0x000fe2000f8e18ff */
[----:B------:R-:W-:-:S08]  /*2ad0*/  SHF.L.U32 R2, R2, 0x1f, RZ ;  /* 0x0000001f02027819 */ /* 0x000fd000000006ff */
[----:B------:R-:W1:Y:S02]  /*2ae0*/  SYNCS.PHASECHK.TRANS64.TRYWAIT P0, [UR4], R2 ;  /* 0x00000002ff0075a7 */ /* 0x000e640008001104 */
[----:B-1----:R-:W-:Y:S05]  /*2af0*/  @!P0 BRA `(.L_x_34) ;  /* 0x0000005400a88947 */ /* 0x002fea0003800000 */
.L_x_108:
[----:B------:R-:W-:-:S04]  /*2b00*/  UIADD3 UR4, UPT, UPT, UR32, 0x1, URZ ;  /* 0x0000000120047890 */ /* 0x000fc8000fffe0ff */
[----:B------:R-:W-:-:S04]  /*2b10*/  UISETP.NE.AND UP0, UPT, UR4, 0x11, UPT ;  /* 0x000000110400788c */ /* 0x000fc8000bf05270 */
[----:B------:R-:W-:Y:S02]  /*2b20*/  USEL UR5, URZ, 0x1, UP0 ;  /* 0x00000001ff057887 */ /* 0x000fe40008000000 */
[----:B------:R-:W-:Y:S02]  /*2b30*/  USEL UR4, UR4, URZ, UP0 ;  /* 0x000000ff04047287 */ /* 0x000fe40008000000 */
[----:B------:R-:W-:Y:S02]  /*2b40*/  ULOP3.LUT UR6, UR22, UR5, URZ, 0x3c, !UPT ;  /* 0x0000000516067292 */ /* 0x000fe4000f8e3cff */
[----:B------:R-:W-:-:S04]  /*2b50*/  ULEA UR5, UR4, UR23, 0x3 ;  /* 0x0000001704057291 */ /* 0x000fc8000f8e18ff */
[----:B-1----:R-:W-:-:S04]  /*2b60*/  MOV R2, UR6 ;  /* 0x0000000600027c02 */ /* 0x002fc80008000f00 */
[----:B------:R-:W-:-:S04]  /*2b70*/  SHF.L.U32 R2, R2, 0x1f, RZ ;  /* 0x0000001f02027819 */ /* 0x000fc800000006ff */
[----:B------:R-:W1:Y:S02]  /*2b80*/  SYNCS.PHASECHK.TRANS64.TRYWAIT P0, [UR5], R2 ;  /* 0x00000002ff0075a7 */ /* 0x000e640008001105 */
[----:B-1----:R-:W-:Y:S05]  /*2b90*/  @!P0 BRA `(.L_x_35) ;  /* 0x0000005400988947 */ /* 0x002fea0003800000 */
.L_x_110:
        /* <DEDUP_REMOVED lines=10> */
.L_x_112:
        /* <DEDUP_REMOVED lines=10> */
.L_x_114:
        /* <DEDUP_REMOVED lines=10> */
.L_x_116:
        /* <DEDUP_REMOVED lines=10> */
.L_x_118:
        /* <DEDUP_REMOVED lines=10> */
.L_x_120:
        /* <DEDUP_REMOVED lines=10> */
.L_x_122:
        /* <DEDUP_REMOVED lines=10> */
.L_x_124:
        /* <DEDUP_REMOVED lines=10> */
.L_x_126:
        /* <DEDUP_REMOVED lines=10> */
.L_x_128:
        /* <DEDUP_REMOVED lines=10> */
.L_x_130:
        /* <DEDUP_REMOVED lines=10> */
.L_x_132:
        /* <DEDUP_REMOVED lines=10> */
.L_x_134:
        /* <DEDUP_REMOVED lines=10> */
.L_x_136:
        /* <DEDUP_REMOVED lines=10> */
.L_x_138:
[----:B------:R-:W-:-:S04]  /*3460*/  UIADD3 UR4, UPT, UPT, UR4, 0x1, URZ ;  /* 0x0000000104047890 */ /* 0x000fc8000fffe0ff */
[----:B------:R-:W-:-:S04]  /*3470*/  UISETP.NE.AND UP0, UPT, UR4, 0x11, UPT ;  /* 0x000000110400788c */ /* 0x000fc8000bf05270 */
[----:B------:R-:W-:Y:S02]  /*3480*/  USEL UR5, URZ, 0x1, UP0 ;  /* 0x00000001ff057887 */ /* 0x000fe40008000000 */
[----:B------:R-:W-:Y:S02]  /*3490*/  USEL UR4, UR4, URZ, UP0 ;  /* 0x000000ff04047287 */ /* 0x000fe40008000000 */
[----:B------:R-:W-:Y:S02]  /*34a0*/  ULOP3.LUT UR5, UR6, UR5, URZ, 0x3c, !UPT ;  /* 0x0000000506057292 */ /* 0x000fe4000f8e3cff */
[----:B------:R-:W-:-:S04]  /*34b0*/  ULEA UR4, UR4, UR23, 0x3 ;  /* 0x0000001704047291 */ /* 0x000fc8000f8e18ff */
[----:B-1----:R-:W-:Y:S02]  /*34c0*/  IMAD.U32 R2, RZ, RZ, UR5 ;  /* 0x00000005ff027e24 */ /* 0x002fe4000f8e00ff */
[----:B------:R-:W-:-:S03]  /*34d0*/  MOV R0, UR4 ;  /* 0x0000000400007c02 */ /* 0x000fc60008000f00 */
[----:B------:R-:W-:-:S07]  /*34e0*/  SHF.L.U32 R2, R2, 0x1f, RZ ;  /* 0x0000001f02027819 */ /* 0x000fce00000006ff */
.L_x_50:
[----:B-1----:R1:W2:Y:S02]  /*34f0*/  SYNCS.PHASECHK.TRANS64.TRYWAIT P0, [R0+URZ], R2 ;  /* 0x00000002000075a7 */ /* 0x0022a400080011ff */
[----:B--2---:R-:W-:Y:S05]  /*3500*/  @!P0 NANOSLEEP.SYNCS 0x989680 ;  /* 0x009896800000895d */ /* 0x004fea0003900000 */
[----:B------:R-:W2:Y:S02]  /*3510*/  @!P0 SYNCS.PHASECHK.TRANS64 P0, [R0+URZ], R2 ;  /* 0x00000002000085a7 */ /* 0x000ea400080010ff */
[----:B--2---:R-:W-:Y:S05]  /*3520*/  @P0 EXIT ;  /* 0x000000000000094d */ /* 0x004fea0003800000 */
[----:B------:R-:W-:Y:S05]  /*3530*/  BRA `(.L_x_50) ;  /* 0xfffffffc00ec7947 */ /* 0x000fea000383ffff */
.L_x_17:
[----:B------:R-:W2:Y:S02]  /*3540*/  S2UR UR4, SR_CgaCtaId ;  /* 0x00000000000479c3 */ /* 0x000ea40000008800 */
[----:B--2---:R-:W-:-:S04]  /*3550*/  UISETP.NE.AND UP0, UPT, UR4, URZ, UPT ;  /* 0x000000ff0400728c */ /* 0x004fc8000bf05270 */
[----:B------:R-:W-:-:S09]  /*3560*/  UISETP.NE.OR UP0, UPT, UR15, 0x1, UP0 ;  /* 0x000000010f00788c */ /* 0x000fd20008705670 */
[----:B------:R-:W-:Y:S05]  /*3570*/  BRA.U UP0, `(.L_x_51) ;  /* 0x0000000100b47547 */ /* 0x000fea000b800000 */
[----:B------:R-:W2:Y:S01]  /*3580*/  S2UR UR5, SR_CgaCtaId ;  /* 0x00000000000579c3 */ /* 0x000ea20000008800 */
[----:B------:R-:W-:Y:S01]  /*3590*/  UMOV UR4, 0x400 ;  /* 0x0000040000047882 */ /* 0x000fe20000000000 */
[----:B------:R-:W-:Y:S01]  /*35a0*/  HFMA2 R3, -RZ, RZ, 0, 5.9604644775390625e-08 ;  /* 0x00000001ff037431 */ /* 0x000fe200000001ff */
[----:B------:R-:W-:Y:S01]  /*35b0*/  ISETP.NE.AND P0, PT, R0, RZ, PT ;  /* 0x000000ff0000720c */ /* 0x000fe20003f05270 */
[----:B------:R-:W-:Y:S01]  /*35c0*/  IMAD.MOV.U32 R8, RZ, RZ, RZ ;  /* 0x000000ffff087224 */ /* 0x000fe200078e00ff */
[----:B--2---:R-:W-:-:S04]  /*35d0*/  ULEA UR4, UR5, UR4, 0x18 ;  /* 0x0000000405047291 */ /* 0x004fc8000f8ec0ff */
[----:B------:R-:W-:Y:S02]  /*35e0*/  UIADD3 UR5, UPT, UPT, UR4, 0x138, URZ ;  /* 0x0000013804057890 */ /* 0x000fe4000fffe0ff */
[----:B------:R-:W-:Y:S02]  /*35f0*/  UIADD3 UR8, UPT, UPT, UR4, 0x130, URZ ;  /* 0x0000013004087890 */ /* 0x000fe4000fffe0ff */
[----:B------:R-:W-:-:S12]  /*3600*/  UPRMT UR5, URZ, 0x654, UR5 ;  /* 0x00000654ff057896 */ /* 0x000fd80008000005 */
.L_x_54:
[----:B------:R-:W-:Y:S01]  /*3610*/  SHF.L.U32 R6, R3, 0x1f, RZ ;  /* 0x0000001f03067819 */ /* 0x000fe200000006ff */
[----:B------:R-:W-:Y:S02]  /*3620*/  IMAD.U32 R4, RZ, RZ, UR8 ;  /* 0x00000008ff047e24 */ /* 0x000fe4000f8e00ff */
[----:B------:R-:W-:Y:S01]  /*3630*/  @!P0 IMAD.MOV.U32 R5, RZ, RZ, 0x10 ;  /* 0x00000010ff058424 */ /* 0x000fe200078e00ff */
[----:B------:R-:W2:Y:S02]  /*3640*/  SYNCS.PHASECHK.TRANS64.TRYWAIT P1, [UR4+0x138], R6 ;  /* 0x00013806ff0075a7 */ /* 0x000ea40008021104 */
[----:B------:R-:W-:-:S04]  /*3650*/  PRMT R4, R0, 0x654, R4 ;  /* 0x0000065400047816 */ /* 0x000fc80000000004 */
[----:B------:R-:W-:Y:S01]  /*3660*/  SEL R2, R4, R2, !P0 ;  /* 0x0000000204027207 */ /* 0x000fe20004000000 */
[----:B--2---:R-:W-:Y:S06]  /*3670*/  @!P1 BRA `(.L_x_52) ;  /* 0x0000005000489947 */ /* 0x004fec0003800000 */
.L_x_140:
[----:B------:R-:W-:Y:S01]  /*3680*/  UIADD3 UR6, UPT, UPT, UR4, 0x170, URZ ;  /* 0x0000017004067890 */ /* 0x000fe2000fffe0ff */
[----:B------:R3:W-:Y:S01]  /*3690*/  @!P0 SYNCS.ARRIVE.TRANS64.RED RZ, [R2+URZ], R5 ;  /* 0x0000000502ff89a7 */ /* 0x0007e200080004ff */
[----:B------:R-:W-:Y:S01]  /*36a0*/  UIADD3 UR7, UPT, UPT, UR4, 0x130, URZ ;  /* 0x0000013004077890 */ /* 0x000fe2000fffe0ff */
[----:B------:R-:W-:-:S08]  /*36b0*/  LOP3.LUT R3, R3, 0x1, RZ, 0x3c, !PT ;  /* 0x0000000103037812 */ /* 0x000fd000078e3cff */
[----:B------:R-:W-:Y:S06]  /*36c0*/  UGETNEXTWORKID.BROADCAST [UR6], [UR7] ;  /* 0x00000000060073ca */ /* 0x000fec0008000100 */
[----:B---3--:R-:W-:-:S04]  /*36d0*/  SHF.L.U32 R5, R8, 0x1f, RZ ;  /* 0x0000001f08057819 */ /* 0x008fc800000006ff */
[----:B------:R-:W3:Y:S02]  /*36e0*/  SYNCS.PHASECHK.TRANS64.TRYWAIT P1, [UR4+0x130], R5 ;  /* 0x00013005ff0075a7 */ /* 0x000ee40008021104 */
[----:B---3--:R-:W-:Y:S05]  /*36f0*/  @!P1 BRA `(.L_x_53) ;  /* 0x0000005000409947 */ /* 0x008fea0003800000 */
.L_x_142:
[----:B--2---:R-:W2:Y:S01]  /*3700*/  LDS.128 R4, [UR4+0x170] ;  /* 0x00017004ff047984 */ /* 0x004ea20008000c00 */
[----:B------:R-:W-:Y:S01]  /*3710*/  LOP3.LUT R8, R8, 0x1, RZ, 0x3c, !PT ;  /* 0x0000000108087812 */ /* 0x000fe200078e3cff */
[----:B------:R-:W-:Y:S01]  /*3720*/  @!PT LDS RZ, [RZ] ;  /* 0x00000000fffff984 */ /* 0x000fe20000000800 */
[----:B------:R-:W-:Y:S01]  /*3730*/  @!PT LDS RZ, [RZ] ;  /* 0x00000000fffff984 */ /* 0x000fe20000000800 */
[----:B------:R-:W-:Y:S01]  /*3740*/  @!PT LDS RZ, [RZ] ;  /* 0x00000000fffff984 */ /* 0x000fe20000000800 */
[----:B------:R-:W-:Y:S01]  /*3750*/  @!PT LDS RZ, [RZ] ;  /* 0x00000000fffff984 */ /* 0x000fe20000000800 */
[----:B------:R3:W-:Y:S06]  /*3760*/  MEMBAR.ALL.CTA ;  /* 0x0000000000007992 */ /* 0x0007ec0000008000 */
[----:B---3--:R-:W3:Y:S02]  /*3770*/  FENCE.VIEW.ASYNC.S ;  /* 0x00000000000073c6 */ /* 0x008ee40000000000 */
[----:B---3--:R-:W-:Y:S01]  /*3780*/  SYNCS.ARRIVE.TRANS64.RED.A1T0 RZ, [UR5], RZ ;  /* 0x000000ffffff79a7 */ /* 0x008fe20008100405 */
[----:B--2---:R-:W-:-:S13]  /*3790*/  LOP3.LUT P1, RZ, R6, 0x1, RZ, 0xc0, !PT ;  /* 0x0000000106ff7812 */ /* 0x004fda000782c0ff */
[----:B------:R-:W-:Y:S05]  /*37a0*/  @P1 BRA `(.L_x_54) ;  /* 0xfffffffc00981947 */ /* 0x000fea000383ffff */
[----:B------:R-:W-:-:S04]  /*37b0*/  SHF.L.U32 R0, R3, 0x1f, RZ ;  /* 0x0000001f03007819 */ /* 0x000fc800000006ff */
[----:B------:R-:W2:Y:S02]  /*37c0*/  SYNCS.PHASECHK.TRANS64 P0, [UR4+0x138], R0 ;  /* 0x00013800ff0075a7 */ /* 0x000ea40008001004 */
[----:B-12---:R-:W-:Y:S05]  /*37d0*/  @P0 EXIT ;  /* 0x000000000000094d */ /* 0x006fea0003800000 */
[----:B------:R-:W-:-:S07]  /*37e0*/  MOV R0, UR4 ;  /* 0x0000000400007c02 */ /* 0x000fce0008000f00 */
.L_x_55:
[----:B-1----:R-:W-:-:S04]  /*37f0*/  SHF.L.U32 R2, R3, 0x1f, RZ ;  /* 0x0000001f03027819 */ /* 0x002fc800000006ff */
[----:B------:R1:W2:Y:S03]  /*3800*/  SYNCS.PHASECHK.TRANS64.TRYWAIT P0, [R0+URZ+0x138], R2 ;  /* 0x00013802000075a7 */ /* 0x0002a600080011ff */
[----:B--2---:R-:W-:Y:S05]  /*3810*/  @!P0 NANOSLEEP.SYNCS 0x989680 ;  /* 0x009896800000895d */ /* 0x004fea0003900000 */
[----:B------:R-:W2:Y:S02]  /*3820*/  @!P0 SYNCS.PHASECHK.TRANS64 P0, [R0+URZ+0x138], R2 ;  /* 0x00013802000085a7 */ /* 0x000ea400080010ff */
[----:B--2---:R-:W-:Y:S05]  /*3830*/  @P0 EXIT ;  /* 0x000000000000094d */ /* 0x004fea0003800000 */
[----:B------:R-:W-:Y:S05]  /*3840*/  BRA `(.L_x_55) ;  /* 0xfffffffc00e87947 */ /* 0x000fea000383ffff */
.L_x_51:
[----:B------:R-:W-:-:S09]  /*3850*/  UISETP.NE.AND UP0, UPT, UR15, URZ, UPT ;  /* 0x000000ff0f00728c */ /* 0x000fd2000bf05270 */
[----:B------:R-:W-:Y:S05]  /*3860*/  BRA.U UP0, `(.L_x_56) ;  /* 0x0000000d003c7547 */ /* 0x000fea000b800000 */
[----:B------:R-:W2:Y:S01]  /*3870*/  S2UR UR7, SR_CgaCtaId ;  /* 0x00000000000779c3 */ /* 0x000ea20000008800 */
[----:B------:R-:W-:Y:S01]  /*3880*/  UMOV UR4, 0x40 ;  /* 0x0000004000047882 */ /* 0x000fe20000000000 */
[----:B------:R-:W-:Y:S01]  /*3890*/  NOP ;  /* 0x0000000000007918 */ /* 0x000fe20000000000 */
[----:B------:R-:W-:Y:S01]  /*38a0*/  UMOV UR6, 0x400 ;  /* 0x0000040000067882 */ /* 0x000fe20000000000 */
[----:B--2---:R-:W-:Y:S02]  /*38b0*/  ULEA UR5, UR7, UR4, 0x18 ;  /* 0x0000000407057291 */ /* 0x004fe4000f8ec0ff */
[----:B------:R-:W-:-:S07]  /*38c0*/  ULEA UR6, UR7, UR6, 0x18 ;  /* 0x0000000607067291 */ /* 0x000fce000f8ec0ff */
[----:B------:R-:W2:Y:S02]  /*38d0*/  LDS.U8 R0, [UR5+0x1c] ;  /* 0x00001c05ff007984 */ /* 0x000ea40008000000 */
[----:B--2---:R-:W-:-:S13]  /*38e0*/  ISETP.NE.AND P0, PT, R0, RZ, PT ;  /* 0x000000ff0000720c */ /* 0x004fda0003f05270 */
[----:B------:R-:W-:Y:S05]  /*38f0*/  @P0 BRA `(.L_x_57) ;  /* 0x0000000000580947 */ /* 0x000fea0003800000 */
[----:B------:R-:W-:-:S13]  /*3900*/  ELECT P0, URZ, PT ;  /* 0x0000000000ff782f */ /* 0x000fda0003800000 */
[----:B------:R-:W-:Y:S05]  /*3910*/  @!P0 BRA `(.L_x_58) ;  /* 0x0000000000608947 */ /* 0x000fea0003800000 */
[----:B------:R-:W-:Y:S01]  /*3920*/  UMOV UR4, 0x10 ;  /* 0x0000001000047882 */ /* 0x000fe20000000000 */
[----:B------:R-:W-:Y:S01]  /*3930*/  HFMA2 R0, -RZ, RZ, 0, 5.9604644775390625e-08 ;  /* 0x00000001ff007431 */ /* 0x000fe200000001ff */
[----:B------:R-:W-:-:S03]  /*3940*/  MOV R2, 0xffff ;  /* 0x0000ffff00027802 */ /* 0x000fc60000000f00 */
[----:B------:R-:W-:Y:S04]  /*3950*/  DEPBAR.LE SB2, 0x36 ;  /* 0x0000ad800000791a */ /* 0x000fe80000000000 */
[----:B------:R-:W2:Y:S02]  /*3960*/  UTCATOMSWS.FIND_AND_SET.ALIGN UP0, UR4, UR4 ;  /* 0x00000004000475e3 */ /* 0x000ea40008000800 */
[----:B--2---:R-:W-:Y:S01]  /*3970*/  MOV R3, UR4 ;  /* 0x0000000400037c02 */ /* 0x004fe20008000f00 */
[----:B------:R-:W-:Y:S06]  /*3980*/  BRA.U UP0, `(.L_x_59) ;  /* 0x0000000100187547 */ /* 0x000fec000b800000 */
.L_x_60:
[----:B------:R-:W-:Y:S05]  /*3990*/  NANOSLEEP 0x64 ;  /* 0x000000640000795d */ /* 0x000fea0003800000 */
[----:B------:R-:W-:-:S05]  /*39a0*/  UMOV UR4, 0x10 ;  /* 0x0000001000047882 */ /* 0x000fca0000000000 */
[----:B------:R-:W-:Y:S04]  /*39b0*/  DEPBAR.LE SB2, 0x36 ;  /* 0x0000ad800000791a */ /* 0x000fe80000000000 */
[----:B------:R-:W2:Y:S02]  /*39c0*/  UTCATOMSWS.FIND_AND_SET.ALIGN UP0, UR4, UR4 ;  /* 0x00000004000475e3 */ /* 0x000ea40008000800 */
[----:B--2---:R-:W-:Y:S01]  /*39d0*/  MOV R3, UR4 ;  /* 0x0000000400037c02 */ /* 0x004fe20008000f00 */
[----:B------:R-:W-:Y:S05]  /*39e0*/  BRA.U !UP0, `(.L_x_60) ;  /* 0xfffffffd08e87547 */ /* 0x000fea000b83ffff */
.L_x_59:
[-C--:B------:R-:W-:Y:S02]  /*39f0*/  SHF.L.U32 R2, R2, R3.reuse, RZ ;  /* 0x0000000302027219 */ /* 0x080fe400000006ff */
[----:B------:R-:W-:Y:S01]  /*3a00*/  SHF.L.U32 R0, R0, R3, RZ ;  /* 0x0000000300007219 */ /* 0x000fe200000006ff */
[----:B------:R-:W-:Y:S02]  /*3a10*/  IMAD.SHL.U32 R3, R3, 0x20, RZ ;  /* 0x0000002003037824 */ /* 0x000fe400078e00ff */
[----:B------:R2:W-:Y:S04]  /*3a20*/  ATOMS.OR RZ, [UR5+0x14], R2 ;  /* 0x00001402ffff798c */ /* 0x0005e8000b000005 */
[----:B------:R2:W-:Y:S04]  /*3a30*/  ATOMS.OR RZ, [UR5+0x18], R0 ;  /* 0x00001800ffff798c */ /* 0x0005e8000b000005 */
[----:B------:R2:W-:Y:S01]  /*3a40*/  STS [UR6+0x180], R3 ;  /* 0x00018003ff007988 */ /* 0x0005e20008000806 */
[----:B------:R-:W-:Y:S05]  /*3a50*/  BRA `(.L_x_58) ;  /* 0x0000000000107947 */ /* 0x000fea0003800000 */
.L_x_57:
[----:B------:R-:W-:Y:S02]  /*3a60*/  MOV R0, 0xffffffff ;  /* 0xffffffff00007802 */ /* 0x000fe40000000f00 */
[----:B------:R-:W-:-:S03]  /*3a70*/  MOV R2, 0x3aa0 ;  /* 0x00003aa000027802 */ /* 0x000fc60000000f00 */
[----:B------:R2:W-:Y:S04]  /*3a80*/  STS [UR6+0x180], R0 ;  /* 0x00018000ff007988 */ /* 0x0005e80008000806 */
[----:B-12--5:R-:W-:Y:S05]  /*3a90*/  CALL.REL.NOINC `($__internal_1_$__cuda_sm10x_tcgen05_guardrail_trap_phase_invalid_during_alloc) ;  /* 0x0000005000807944 */ /* 0x026fea0003c00000 */
.L_x_58:
[----:B------:R-:W-:Y:S05]  /*3aa0*/  WARPSYNC.ALL ;  /* 0x0000000000007948 */ /* 0x000fea0003800000 */
[----:B------:R-:W3:Y:S01]  /*3ab0*/  S2UR UR4, SR_CgaCtaId ;  /* 0x00000000000479c3 */ /* 0x000ee20000008800 */
[----:B------:R-:W-:Y:S01]  /*3ac0*/  UMOV UR19, 0x400 ;  /* 0x0000040000137882 */ /* 0x000fe20000000000 */
[----:B------:R-:W-:-:S06]  /*3ad0*/  NOP ;  /* 0x0000000000007918 */ /* 0x000fcc0000000000 */
[----:B------:R-:W-:Y:S06]  /*3ae0*/  BAR.ARV 0x6, 0xa0 ;  /* 0x0182800000007b1d */ /* 0x000fec0000002000 */
[----:B------:R-:W4:Y:S01]  /*3af0*/  LDCU UR5, c[0x0][0x390] ;  /* 0x00007200ff0577ac */ /* 0x000f220008000800 */
[----:B------:R-:W-:Y:S01]  /*3b00*/  IMAD.MOV.U32 R8, RZ, RZ, 0x1 ;  /* 0x00000001ff087424 */ /* 0x000fe200078e00ff */
[----:B------:R-:W1:Y:S01]  /*3b10*/  LDCU UR6, c[0x0][0x390] ;  /* 0x00007200ff0677ac */ /* 0x000e620008000800 */
[----:B------:R-:W-:Y:S01]  /*3b20*/  UMOV UR22, URZ ;  /* 0x000000ff00167c82 */ /* 0x000fe20008000000 */
[----:B------:R-:W-:Y:S01]  /*3b30*/  UMOV UR16, URZ ;  /* 0x000000ff00107c82 */ /* 0x000fe20008000000 */
[----:B---3--:R-:W-:Y:S01]  /*3b40*/  ULEA UR19, UR4, UR19, 0x18 ;  /* 0x0000001304137291 */ /* 0x008fe2000f8ec0ff */
[----:B------:R-:W-:Y:S01]  /*3b50*/  UMOV UR26, 0x0 ;  /* 0x00000000001a7882 */ /* 0x000fe20000000000 */
[----:B------:R-:W-:-:S02]  /*3b60*/  UMOV UR27, 0x8118010 ;  /* 0x08118010001b7882 */ /* 0x000fc40000000000 */
[----:B------:R-:W-:Y:S01]  /*3b70*/  UIADD3 UR21, UPT, UPT, UR19, 0x4400, URZ ;  /* 0x0000440013157890 */ /* 0x000fe2000fffe0ff */
[----:B------:R-:W-:Y:S01]  /*3b80*/  UMOV UR24, 0x0 ;  /* 0x0000000000187882 */ /* 0x000fe20000000000 */
[----:B------:R-:W-:Y:S01]  /*3b90*/  UMOV UR25, 0x8118010 ;  /* 0x0811801000197882 */ /* 0x000fe20000000000 */
[----:B----4-:R-:W-:Y:S02]  /*3ba0*/  UIADD3 UR5, UPT, UPT, UR5, 0x3f, URZ ;  /* 0x0000003f05057890 */ /* 0x010fe4000fffe0ff */
[----:B------:R-:W2:Y:S01]  /*3bb0*/  LDS R9, [UR19+0x180] ;  /* 0x00018013ff097984 */ /* 0x000ea20008000800 */
[----:B------:R-:W-:Y:S02]  /*3bc0*/  USHF.R.U32.HI UR21, URZ, 0x4, UR21 ;  /* 0x00000004ff157899 */ /* 0x000fe40008011615 */
[----:B------:R-:W-:Y:S02]  /*3bd0*/  USHF.R.S32.HI UR4, URZ, 0x1f, UR5 ;  /* 0x0000001fff047899 */ /* 0x000fe40008011405 */
[----:B------:R-:W-:-:S02]  /*3be0*/  ULOP3.LUT UR21, UR21, 0x3fff, URZ, 0xc0, !UPT ;  /* 0x00003fff15157892 */ /* 0x000fc4000f8ec0ff */
[----:B------:R-:W-:Y:S02]  /*3bf0*/  ULEA.HI UR4, UR4, UR5, URZ, 0x6 ;  /* 0x0000000504047291 */ /* 0x000fe4000f8f30ff */
[----:B------:R-:W-:Y:S02]  /*3c00*/  UIADD3 UR5, UPT, UPT, UR19, 0x26400, URZ ;  /* 0x0002640013057890 */ /* 0x000fe4000fffe0ff */
[----:B------:R-:W-:Y:S02]  /*3c10*/  USHF.R.S32.HI UR28, URZ, 0x6, UR4 ;  /* 0x00000006ff1c7899 */ /* 0x000fe40008011404 */
[----:B------:R-:W-:Y:S02]  /*3c20*/  UIADD3 UR4, UPT, UPT, UR19, 0x138, URZ ;  /* 0x0000013813047890 */ /* 0x000fe4000fffe0ff */
[----:B------:R-:W-:Y:S02]  /*3c30*/  UISETP.LT.AND UP0, UPT, UR28, 0x1, UPT ;  /* 0x000000011c00788c */ /* 0x000fe4000bf01270 */
[----:B------:R-:W-:-:S02]  /*3c40*/  USHF.R.U32.HI UR5, URZ, 0x4, UR5 ;  /* 0x00000004ff057899 */ /* 0x000fc40008011605 */
[----:B------:R-:W-:Y:S02]  /*3c50*/  USEL UR30, UR28, 0x1, !UP0 ;  /* 0x000000011c1e7887 */ /* 0x000fe4000c000000 */
[----:B------:R-:W-:Y:S02]  /*3c60*/  UPRMT UR29, URZ, 0x654, UR4 ;  /* 0x00000654ff1d7896 */ /* 0x000fe40008000004 */
[----:B------:R-:W-:Y:S02]  /*3c70*/  ULOP3.LUT UR20, UR5, 0x3fff, URZ, 0xc0, !UPT ;  /* 0x00003fff05147892 */ /* 0x000fe4000f8ec0ff */
[----:B------:R-:W-:Y:S02]  /*3c80*/  UIADD3 UR30, UPT, UPT, -UR30, URZ, URZ ;  /* 0x000000ff1e1e7290 */ /* 0x000fe4000fffe1ff */
[----:B-1----:R-:W-:Y:S01]  /*3c90*/  UISETP.GE.AND UP4, UPT, UR6, 0x1, UPT ;  /* 0x000000010600788c */ /* 0x002fe2000bf86270 */
[C---:B--2---:R-:W-:Y:S01]  /*3ca0*/  VIADD R3, R9.reuse, 0x40 ;  /* 0x0000004009037836 */ /* 0x044fe20000000000 */
[----:B------:R-:W-:-:S04]  /*3cb0*/  LOP3.LUT R2, R9, 0xffff, RZ, 0xc0, !PT ;  /* 0x0000ffff09027812 */ /* 0x000fc800078ec0ff */
[----:B------:R-:W-:-:S05]  /*3cc0*/  LOP3.LUT R3, R3, 0xffff, RZ, 0xc0, !PT ;  /* 0x0000ffff03037812 */ /* 0x000fca00078ec0ff */
[----:B------:R1:W-:Y:S02]  /*3cd0*/  STL.64 [R1], R2 ;  /* 0x0000000201007387 */ /* 0x0003e40000100a00 */
[----:B-1----:R-:W-:-:S07]  /*3ce0*/  CS2R R2, SRZ ;  /* 0x0000000000027805 */ /* 0x002fce000001ff00 */
.L_x_67:
[----:B-1----:R-:W-:-:S04]  /*3cf0*/  SHF.L.U32 R4, R3, 0x1f, RZ ;  /* 0x0000001f03047819 */ /* 0x002fc800000006ff */
[----:B------:R-:W1:Y:S02]  /*3d00*/  SYNCS.PHASECHK.TRANS64.TRYWAIT P0, [UR19+0x130], R4 ;  /* 0x00013004ff0075a7 */ /* 0x000e640008001113 */
[----:B-12-4-:R-:W-:Y:S05]  /*3d10*/  @!P0 BRA `(.L_x_61) ;  /* 0x0000004800d08947 */ /* 0x016fea0003800000 */
.L_x_144:
[----:B-1----:R-:W1:Y:S01]  /*3d20*/  LDS.128 R4, [UR19+0x170] ;  /* 0x00017013ff047984 */ /* 0x002e620008000c00 */
[----:B------:R-:W-:Y:S01]  /*3d30*/  ULEA UR23, UR22, UR19, 0x3 ;  /* 0x0000001316177291 */ /* 0x000fe2000f8e18ff */
[----:B------:R-:W-:Y:S01]  /*3d40*/  SHF.L.U32 R0, R8, 0x1f, RZ ;  /* 0x0000001f08007819 */ /* 0x000fe200000006ff */
[----:B------:R-:W-:Y:S01]  /*3d50*/  @!PT LDS RZ, [RZ] ;  /* 0x00000000fffff984 */ /* 0x000fe20000000800 */
[----:B------:R-:W-:Y:S01]  /*3d60*/  @!PT LDS RZ, [RZ] ;  /* 0x00000000fffff984 */ /* 0x000fe20000000800 */
[----:B------:R-:W-:Y:S01]  /*3d70*/  @!PT LDS RZ, [RZ] ;  /* 0x00000000fffff984 */ /* 0x000fe20000000800 */
[----:B------:R-:W-:Y:S01]  /*3d80*/  @!PT LDS RZ, [RZ] ;  /* 0x00000000fffff984 */ /* 0x000fe20000000800 */
[----:B------:R2:W-:Y:S06]  /*3d90*/  MEMBAR.ALL.CTA ;  /* 0x0000000000007992 */ /* 0x0005ec0000008000 */
[----:B--2---:R-:W2:Y:S02]  /*3da0*/  FENCE.VIEW.ASYNC.S ;  /* 0x00000000000073c6 */ /* 0x004ea40000000000 */
[----:B--2---:R-:W-:Y:S01]  /*3db0*/  SYNCS.ARRIVE.TRANS64.RED.A1T0 RZ, [UR29], RZ ;  /* 0x000000ffffff79a7 */ /* 0x004fe2000810041d */
[----:B------:R-:W2:Y:S01]  /*3dc0*/  SYNCS.PHASECHK.TRANS64.TRYWAIT P0, [UR23+0x150], R0 ;  /* 0x00015000ff0075a7 */ /* 0x000ea20008001117 */
[----:B-1----:R-:W-:Y:S01]  /*3dd0*/  LOP3.LUT P2, RZ, R6, 0x1, RZ, 0xc0, !PT ;  /* 0x0000000106ff7812 */ /* 0x002fe2000784c0ff */
[----:B--2---:R-:W-:-:S12]  /*3de0*/  @!P0 BRA `(.L_x_62) ;  /* 0x0000004800b48947 */ /* 0x004fd80003800000 */
.L_x_146:
[----:B------:R-:W-:Y:S05]  /*3df0*/  BRA.U !UP4, `(.L_x_63) ;  /* 0x000000010cc87547 */ /* 0x000fea000b800000 */
[----:B-1----:R-:W-:Y:S01]  /*3e00*/  IMAD.U32 R0, RZ, RZ, UR22 ;  /* 0x00000016ff007e24 */ /* 0x002fe2000f8e00ff */
[----:B------:R-:W-:-:S04]  /*3e10*/  ULEA UR4, UR16, UR19, 0x3 ;  /* 0x0000001310047291 */ /* 0x000fc8000f8e18ff */
[----:B------:R-:W-:-:S05]  /*3e20*/  LEA R0, R0, R1, 0x2 ;  /* 0x0000000100007211 */ /* 0x000fca00078e10ff */
[----:B------:R1:W5:Y:S01]  /*3e30*/  LDL R4, [R0] ;  /* 0x0000000000047983 */ /* 0x0003620000100800 */
[----:B------:R-:W-:Y:S01]  /*3e40*/  UPLOP3.LUT UP2, UPT, UPT, UPT, UPT, 0x40, 0x4 ;  /* 0x000000000004789c */ /* 0x000fe20003f4e870 */
[----:B------:R-:W-:Y:S01]  /*3e50*/  UMOV UR18, UR30 ;  /* 0x0000001e00127c82 */ /* 0x000fe20008000000 */
[----:B------:R-:W-:Y:S01]  /*3e60*/  UMOV UR17, UR28 ;  /* 0x0000001c00117c82 */ /* 0x000fe20008000000 */
[----:B------:R-:W-:Y:S01]  /*3e70*/  UMOV UR5, UR16 ;  /* 0x0000001000057c82 */ /* 0x000fe20008000000 */
[----:B-1----:R-:W-:-:S04]  /*3e80*/  SHF.L.U32 R0, R2, 0x1f, RZ ;  /* 0x0000001f02007819 */ /* 0x002fc800000006ff */
[----:B------:R1:W2:Y:S03]  /*3e90*/  SYNCS.PHASECHK.TRANS64.TRYWAIT P1, [UR4], R0 ;  /* 0x00000000ff0075a7 */ /* 0x0002a60008021104 */
.L_x_66:
[----:B------:R-:W-:Y:S02]  /*3ea0*/  UIADD3 UR18, UPT, UPT, UR18, 0x1, URZ ;  /* 0x0000000112127890 */ /* 0x000fe4000fffe0ff */
[----:B------:R-:W-:Y:S02]  /*3eb0*/  ULEA UR15, UR5, UR19, 0x3 ;  /* 0x00000013050f7291 */ /* 0x000fe4000f8e18ff */
[----:B------:R-:W-:Y:S01]  /*3ec0*/  UISETP.NE.AND UP3, UPT, UR18, URZ, UPT ;  /* 0x000000ff1200728c */ /* 0x000fe2000bf65270 */
[----:B--234-:R-:W-:Y:S10]  /*3ed0*/  @P1 BRA `(.L_x_64) ;  /* 0x00000000000c1947 */ /* 0x01cff40003800000 */
[----:B------:R-:W-:Y:S04]  /*3ee0*/  SHF.L.U32 R5, R2, 0x1f, RZ ;  /* 0x0000001f02057819 */ /* 0x000fe800000006ff */
[----:B------:R-:W2:Y:S02]  /*3ef0*/  SYNCS.PHASECHK.TRANS64.TRYWAIT P0, [UR15], R5 ;  /* 0x00000005ff0075a7 */ /* 0x000ea4000800110f */
[----:B--2---:R-:W-:Y:S05]  /*3f00*/  @!P0 BRA `(.L_x_65) ;  /* 0x0000004800848947 */ /* 0x004fea0003800000 */
.L_x_64:
[----:B------:R-:W-:Y:S01]  /*3f10*/  UISETP.NE.AND UP0, UPT, UR17, 0x1, UPT ;  /* 0x000000011100788c */ /* 0x000fe2000bf05270 */
[----:B------:R-:W-:Y:S01]  /*3f20*/  PLOP3.LUT P1, PT, PT, PT, PT, 0x80, 0x8 ;  /* 0x000000000008781c */ /* 0x000fe20003f2f070 */
[----:B------:R-:W-:Y:S02]  /*3f30*/  UIADD3 UR4, UPT, UPT, UR5, 0x1, URZ ;  /* 0x0000000105047890 */ /* 0x000fe4000fffe0ff */
[----:B------:R-:W-:Y:S02]  /*3f40*/  ULEA UR10, UR5, UR20, 0x8 ;  /* 0x00000014050a7291 */ /* 0x000fe4000f8e40ff */
[----:B------:R-:W-:Y:S01]  /*3f50*/  UISETP.NE.AND UP1, UPT, UR4, 0x11, UPT ;  /* 0x000000110400788c */ /* 0x000fe2000bf25270 */
[----:B------:R-:W-:Y:S01]  /*3f60*/  PLOP3.LUT P0, PT, PT, PT, UP0, 0x80, 0x8 ;  /* 0x000000000008781c */ /* 0x000fe20003f0f008 */
[----:B------:R-:W-:Y:S02]  /*3f70*/  ULEA UR8, UR5, UR21, 0x9 ;  /* 0x0000001505087291 */ /* 0x000fe4000f8e48ff */
[----:B------:R-:W-:Y:S02]  /*3f80*/  USEL UR6, URZ, 0x1, UP1 ;  /* 0x00000001ff067887 */ /* 0x000fe40008800000 */
[----:B------:R-:W-:Y:S02]  /*3f90*/  USEL UR16, UR4, URZ, UP1 ;  /* 0x000000ff04107287 */ /* 0x000fe40008800000 */
[----:B------:R-:W-:Y:S02]  /*3fa0*/  UIADD3 UR12, UPT, UPT, UR10, 0x80, URZ ;  /* 0x000000800a0c7890 */ /* 0x000fe4000fffe0ff */
[----:B------:R-:W-:Y:S01]  /*3fb0*/  @UP0 ULEA UR4, UR16, UR19, 0x3 ;  /* 0x0000001310040291 */ /* 0x000fe2000f8e18ff */
[----:B------:R-:W-:Y:S01]  /*3fc0*/  LOP3.LUT R2, R2, UR6, RZ, 0x3c, !PT ;  /* 0x0000000602027c12 */ /* 0x000fe2000f8e3cff */
[----:B------:R-:W-:Y:S01]  /*3fd0*/  UIADD3 UR6, UPT, UPT, UR8, 0x100, URZ ;  /* 0x0000010008067890 */ /* 0x000fe2000fffe0ff */
[----:B------:R-:W-:Y:S02]  /*3fe0*/  UMOV UR11, 0x80004020 ;  /* 0x80004020000b7882 */ /* 0x000fe40000000000 */
[----:B-1----:R-:W-:Y:S01]  /*3ff0*/  @P0 SHF.L.U32 R0, R2, 0x1f, RZ ;  /* 0x0000001f02000819 */ /* 0x002fe200000006ff */
[----:B------:R-:W-:Y:S01]  /*4000*/  UMOV UR9, 0x40004040 ;  /* 0x4000404000097882 */ /* 0x000fe20000000000 */
[----:B------:R-:W-:Y:S01]  /*4010*/  UMOV UR13, 0x80004020 ;  /* 0x80004020000d7882 */ /* 0x000fe20000000000 */
[----:B------:R-:W-:Y:S01]  /*4020*/  UMOV UR7, 0x40004040 ;  /* 0x4000404000077882 */ /* 0x000fe20000000000 */
[----:B------:R3:W4:Y:S01]  /*4030*/  @P0 SYNCS.PHASECHK.TRANS64.TRYWAIT P1, [UR4], R0 ;  /* 0x00000000ff0005a7 */ /* 0x0007220008021104 */
[----:B------:R-:W-:Y:S11]  /*4040*/  ELECT P0, URZ, PT ;  /* 0x0000000000ff782f */ /* 0x000ff60003800000 */
[----:B------:R-:W-:Y:S02]  /*4050*/  @!UPT UIADD3 URZ, UPT, UPT, URZ, URZ, URZ ;  /* 0x000000fffffff290 */ /* 0x000fe4000fffe0ff */
[C---:B-----5:R-:W-:Y:S02]  /*4060*/  @P0 R2UR.BROADCAST UR5, R4.reuse ;  /* 0x00000000040502ca */ /* 0x060fe400008e0000 */
[----:B------:R-:W-:Y:S11]  /*4070*/  ELECT P0, URZ, PT ;  /* 0x0000000000ff782f */ /* 0x000ff60003800000 */
[----:B------:R-:W-:Y:S02]  /*4080*/  @!UPT UIADD3 URZ, UPT, UPT, URZ, URZ, URZ ;  /* 0x000000fffffff290 */ /* 0x000fe4000fffe0ff */
[----:B------:R-:W-:Y:S01]  /*4090*/  @P0 R2UR.BROADCAST UR14, R4 ;  /* 0x00000000040e02ca */ /* 0x000fe200008e0000 */
[----:B------:R-:W-:Y:S02]  /*40a0*/  UIADD3 UR4, UPT, UPT, UR15, 0x88, URZ ;  /* 0x000000880f047890 */ /* 0x000fe4000fffe0ff */
[----:B------:R-:W-:Y:S01]  /*40b0*/  UIADD3 UR17, UPT, UPT, UR17, -0x1, URZ ;  /* 0xffffffff11117890 */ /* 0x000fe2000fffe0ff */
[----:B------:R1:W-:Y:S01]  /*40c0*/  UTCQMMA gdesc[UR8], gdesc[UR10], tmem[UR5], tmem[UR26], idesc[UR27], UP2 ;  /* 0x00ff1a0a080075ea */ /* 0x0003e20009000305 */
[----:B------:R-:W-:Y:S08]  /*40d0*/  UPLOP3.LUT UP2, UPT, UPT, UPT, UPT, 0x80, 0x8 ;  /* 0x000000000008789c */ /* 0x000ff00003f4f070 */
[----:B------:R3:W-:Y:S01]  /*40e0*/  UTCQMMA gdesc[UR6], gdesc[UR12], tmem[UR14], tmem[UR24], idesc[UR25], UPT ;  /* 0x00ff180c060075ea */ /* 0x0007e2000b80030e */
[----:B------:R3:W-:Y:S01]  /*40f0*/  UTCBAR [UR4], URZ ;  /* 0x000000ff040073e9 */ /* 0x0007e200080000ff */
[----:B-1----:R-:W-:Y:S01]  /*4100*/  UMOV UR5, UR16 ;  /* 0x0000001000057c82 */ /* 0x002fe20008000000 */
[----:B------:R-:W-:Y:S05]  /*4110*/  BRA.U UP3, `(.L_x_66) ;  /* 0xfffffffd03607547 */ /* 0x000fea000b83ffff */
.L_x_63:
[----:B---3--:R-:W-:Y:S01]  /*4120*/  UIADD3 UR4, UPT, UPT, UR22, 0x1, URZ ;  /* 0x0000000116047890 */ /* 0x008fe2000fffe0ff */
[----:B------:R-:W-:Y:S01]  /*4130*/  LOP3.LUT R3, R3, 0x1, RZ, 0x3c, !PT ;  /* 0x0000000103037812 */ /* 0x000fe200078e3cff */
[----:B------:R-:W-:Y:S02]  /*4140*/  UIADD3 UR5, UPT, UPT, UR23, 0x140, URZ ;  /* 0x0000014017057890 */ /* 0x000fe4000fffe0ff */
[----:B------:R-:W-:-:S04]  /*4150*/  UISETP.NE.AND UP0, UPT, UR4, 0x2, UPT ;  /* 0x000000020400788c */ /* 0x000fc8000bf05270 */
[----:B------:R-:W-:Y:S02]  /*4160*/  USEL UR6, URZ, 0x1, UP0 ;  /* 0x00000001ff067887 */ /* 0x000fe40008000000 */
[----:B------:R-:W-:Y:S01]  /*4170*/  USEL UR22, UR4, URZ, UP0 ;  /* 0x000000ff04167287 */ /* 0x000fe20008000000 */
[----:B------:R2:W-:Y:S03]  /*4180*/  UTCBAR [UR5], URZ ;  /* 0x000000ff050073e9 */ /* 0x0005e600080000ff */
[----:B------:R-:W-:Y:S01]  /*4190*/  LOP3.LUT R8, R8, UR6, RZ, 0x3c, !PT ;  /* 0x0000000608087c12 */ /* 0x000fe2000f8e3cff */
[----:B------:R-:W-:Y:S07]  /*41a0*/  @P2 BRA `(.L_x_67) ;  /* 0xfffffff800d02947 */ /* 0x000fee000383ffff */
[----:B------:R-:W3:Y:S01]  /*41b0*/  S2UR UR6, SR_CgaCtaId ;  /* 0x00000000000679c3 */ /* 0x000ee20000008800 */
[----:B------:R-:W-:Y:S01]  /*41c0*/  ELECT P0, URZ, PT ;  /* 0x0000000000ff782f */ /* 0x000fe20003800000 */
[----:B-1----:R-:W-:Y:S01]  /*41d0*/  IMAD.MOV.U32 R0, RZ, RZ, 0x1 ;  /* 0x00000001ff007424 */ /* 0x002fe200078e00ff */
[----:B------:R-:W-:Y:S01]  /*41e0*/  UIADD3 UR19, UPT, UPT, UR19, 0x150, URZ ;  /* 0x0000015013137890 */ /* 0x000fe2000fffe0ff */
[----:B------:R-:W-:Y:S01]  /*41f0*/  SHF.L.U32 R2, R8, 0x1f, RZ ;  /* 0x0000001f08027819 */ /* 0x000fe200000006ff */
[----:B------:R-:W-:-:S03]  /*4200*/  UMOV UR4, 0x40 ;  /* 0x0000004000047882 */ /* 0x000fc60000000000 */
[----:B------:R-:W-:Y:S01]  /*4210*/  UVIRTCOUNT.DEALLOC.SMPOOL 0x80 ;  /* 0x000000800000784c */ /* 0x000fe20000000000 */
[----:B---3--:R-:W-:Y:S02]  /*4220*/  ULEA UR6, UR6, UR4, 0x18 ;  /* 0x0000000406067291 */ /* 0x008fe4000f8ec0ff */
[----:B------:R-:W-:-:S07]  /*4230*/  ULEA UR4, UR22, UR19, 0x3 ;  /* 0x0000001316047291 */ /* 0x000fce000f8e18ff */
[----:B------:R1:W-:Y:S02]  /*4240*/  @P0 STS.U8 [UR6+0x1c], R0 ;  /* 0x00001c00ff000988 */ /* 0x0003e40008000006 */
[----:B------:R-:W3:Y:S02]  /*4250*/  SYNCS.PHASECHK.TRANS64.TRYWAIT P0, [UR4], R2 ;  /* 0x00000002ff0075a7 */ /* 0x000ee40008001104 */
[----:B-1-3--:R-:W-:Y:S05]  /*4260*/  @!P0 BRA `(.L_x_68) ;  /* 0x0000004400c48947 */ /* 0x00afea0003800000 */
.L_x_149:
[----:B------:R-:W-:-:S04]  /*4270*/  UIADD3 UR4, UPT, UPT, UR22, 0x1, URZ ;  /* 0x0000000116047890 */ /* 0x000fc8000fffe0ff */
[----:B------:R-:W-:-:S04]  /*4280*/  UISETP.NE.AND UP0, UPT, UR4, 0x2, UPT ;  /* 0x000000020400788c */ /* 0x000fc8000bf05270 */
[----:B--2---:R-:W-:Y:S02]  /*4290*/  USEL UR5, URZ, 0x1, UP0 ;  /* 0x00000001ff057887 */ /* 0x004fe40008000000 */
[----:B------:R-:W-:-:S04]  /*42a0*/  USEL UR4, UR4, URZ, UP0 ;  /* 0x000000ff04047287 */ /* 0x000fc80008000000 */
[----:B------:R-:W-:Y:S01]  /*42b0*/  ULEA UR4, UR4, UR19, 0x3 ;  /* 0x0000001304047291 */ /* 0x000fe2000f8e18ff */
[----:B-1----:R-:W-:-:S04]  /*42c0*/  LOP3.LUT R2, R8, UR5, RZ, 0x3c, !PT ;  /* 0x0000000508027c12 */ /* 0x002fc8000f8e3cff */
[----:B------:R-:W-:-:S04]  /*42d0*/  SHF.L.U32 R2, R2, 0x1f, RZ ;  /* 0x0000001f02027819 */ /* 0x000fc800000006ff */
[----:B------:R-:W1:Y:S02]  /*42e0*/  SYNCS.PHASECHK.TRANS64.TRYWAIT P0, [UR4], R2 ;  /* 0x00000002ff0075a7 */ /* 0x000e640008001104 */
[----:B-1----:R-:W-:Y:S05]  /*42f0*/  @!P0 BRA `(.L_x_69) ;  /* 0x0000004400b88947 */ /* 0x002fea0003800000 */
.L_x_151:
[----:B------:R-:W-:Y:S01]  /*4300*/  NOP ;  /* 0x0000000000007918 */ /* 0x000fe20000000000 */
[----:B-1----:R-:W1:Y:S01]  /*4310*/  LDS R0, [UR6+0x14] ;  /* 0x00001406ff007984 */ /* 0x002e620008000800 */
[----:B------:R-:W-:Y:S01]  /*4320*/  LOP3.LUT R3, R9, 0xffff, RZ, 0xc0, !PT ;  /* 0x0000ffff09037812 */ /* 0x000fe200078ec0ff */
[----:B------:R-:W-:-:S03]  /*4330*/  IMAD.MOV.U32 R2, RZ, RZ, 0xffff ;  /* 0x0000ffffff027424 */ /* 0x000fc600078e00ff */
[----:B------:R-:W-:-:S04]  /*4340*/  SHF.R.U32.HI R3, RZ, 0x5, R3 ;  /* 0x00000005ff037819 */ /* 0x000fc80000011603 */
[----:B------:R-:W-:-:S04]  /*4350*/  SHF.L.U32 R2, R2, R3, RZ ;  /* 0x0000000302027219 */ /* 0x000fc800000006ff */
[----:B-1----:R-:W-:-:S04]  /*4360*/  LOP3.LUT R0, R0, R2, RZ, 0xc0, !PT ;  /* 0x0000000200007212 */ /* 0x002fc800078ec0ff */
[----:B------:R-:W-:Y:S01]  /*4370*/  ISETP.NE.AND P0, PT, R0, R2, PT ;  /* 0x000000020000720c */ /* 0x000fe20003f05270 */
[----:B------:R-:W-:-:S05]  /*4380*/  IMAD.MOV.U32 R0, RZ, RZ, 0x1 ;  /* 0x00000001ff007424 */ /* 0x000fca00078e00ff */
[----:B------:R-:W-:-:S07]  /*4390*/  SHF.L.U32 R0, R0, R3, RZ ;  /* 0x0000000300007219 */ /* 0x000fce00000006ff */
[----:B------:R-:W-:Y:S05]  /*43a0*/  @P0 BRA `(.L_x_70) ;  /* 0x00000000005c0947 */ /* 0x000fea0003800000 */
[----:B------:R-:W1:Y:S02]  /*43b0*/  LDS R3, [UR6+0x18] ;  /* 0x00001806ff037984 */ /* 0x000e640008000800 */
[----:B-1----:R-:W-:-:S04]  /*43c0*/  LOP3.LUT R3, R3, R0, RZ, 0xc0, !PT ;  /* 0x0000000003037212 */ /* 0x002fc800078ec0ff */
[----:B------:R-:W-:-:S13]  /*43d0*/  ISETP.NE.AND P0, PT, R3, R0, PT ;  /* 0x000000000300720c */ /* 0x000fda0003f05270 */
[----:B------:R-:W-:Y:S05]  /*43e0*/  @P0 BRA `(.L_x_71) ;  /* 0x0000000000400947 */ /* 0x000fea0003800000 */
[----:B------:R-:W-:Y:S01]  /*43f0*/  R2UR UR4, R2 ;  /* 0x00000000020472ca */ /* 0x000fe200000e0000 */
[----:B------:R-:W1:Y:S01]  /*4400*/  S2R R3, SR_LANEID ;  /* 0x0000000000037919 */ /* 0x000e620000000000 */
[----:B------:R-:W-:-:S04]  /*4410*/  LOP3.LUT R0, RZ, R0, RZ, 0x33, !PT ;  /* 0x00000000ff007212 */ /* 0x000fc800078e33ff */
[----:B------:R-:W2:Y:S07]  /*4420*/  REDUX UR7, R0 ;  /* 0x00000000000773c4 */ /* 0x000eae0000000000 */
[----:B------:R-:W-:-:S03]  /*4430*/  ULOP3.LUT UR5, URZ, UR4, URZ, 0x33, !UPT ;  /* 0x00000004ff057292 */ /* 0x000fc6000f8e33ff */
[----:B------:R-:W-:Y:S02]  /*4440*/  VOTEU.ANY UR4, UPT, PT ;  /* 0x0000000000047886 */ /* 0x000fe400038e0100 */
[----:B------:R-:W-:Y:S01]  /*4450*/  UFLO.U32 UR4, UR4 ;  /* 0x00000004000472bd */ /* 0x000fe200080e0000 */
[----:B------:R-:W-:-:S04]  /*4460*/  IMAD.U32 R2, RZ, RZ, UR5 ;  /* 0x00000005ff027e24 */ /* 0x000fc8000f8e00ff */
[----:B------:R-:W3:Y:S02]  /*4470*/  REDUX UR8, R2 ;  /* 0x00000000020873c4 */ /* 0x000ee40000000000 */
[----:B------:R1:W-:Y:S01]  /*4480*/  UTCATOMSWS.AND URZ, UR5 ;  /* 0x0000000500ff79e3 */ /* 0x0003e20008000000 */
[----:B--2---:R-:W-:Y:S01]  /*4490*/  IMAD.U32 R0, RZ, RZ, UR7 ;  /* 0x00000007ff007e24 */ /* 0x004fe2000f8e00ff */
[----:B-1----:R-:W-:Y:S01]  /*44a0*/  ISETP.EQ.U32.AND P0, PT, R3, UR4, PT ;  /* 0x0000000403007c0c */ /* 0x002fe2000bf02070 */
[----:B---3--:R-:W-:-:S12]  /*44b0*/  IMAD.U32 R2, RZ, RZ, UR8 ;  /* 0x00000008ff027e24 */ /* 0x008fd8000f8e00ff */
[----:B------:R1:W-:Y:S04]  /*44c0*/  @P0 ATOMS.AND RZ, [UR6+0x14], R2 ;  /* 0x00001402ffff098c */ /* 0x0003e8000a800006 */
[----:B------:R1:W-:Y:S01]  /*44d0*/  @P0 ATOMS.AND RZ, [UR6+0x18], R0 ;  /* 0x00001800ffff098c */ /* 0x0003e2000a800006 */
[----:B------:R-:W-:Y:S05]  /*44e0*/  BRA `(.L_x_72) ;  /* 0x0000000000147947 */ /* 0x000fea0003800000 */
.L_x_71:
[----:B------:R-:W-:Y:S02]  /*44f0*/  MOV R2, 0x4510 ;  /* 0x0000451000027802 */ /* 0x000fe40000000f00 */
[----:B----45:R-:W-:Y:S05]  /*4500*/  CALL.REL.NOINC `($__internal_0_$__cuda_sm10x_tcgen05_guardrail_trap_col_being_dealloced_not_returned_by_alloc) ;  /* 0x0000004400d87944 */ /* 0x030fea0003c00000 */
[----:B------:R-:W-:Y:S05]  /*4510*/  BRA `(.L_x_72) ;  /* 0x0000000000087947 */ /* 0x000fea0003800000 */
.L_x_70:
[----:B------:R-:W-:Y:S02]  /*4520*/  MOV R2, 0x4540 ;  /* 0x0000454000027802 */ /* 0x000fe40000000f00 */
[----:B----45:R-:W-:Y:S05]  /*4530*/  CALL.REL.NOINC `($__internal_2_$__cuda_sm10x_tcgen05_guardrail_trap_unallocated_columns_being_dealloced) ;  /* 0x0000004400e47944 */ /* 0x030fea0003c00000 */
.L_x_72:
[----:B------:R-:W-:Y:S01]  /*4540*/  NOP ;  /* 0x0000000000007918 */ /* 0x000fe20000000000 */
[----:B------:R-:W-:Y:S05]  /*4550*/  EXIT ;  /* 0x000000000000794d */ /* 0x000fea0003800000 */
.L_x_56:
[----:B------:R-:W2:Y:S01]  /*4560*/  LDCU UR5, c[0x0][0x384] ;  /* 0x00007080ff0577ac */ /* 0x000ea20008000800 */
[----:B------:R-:W-:Y:S02]  /*4570*/  UISETP.NE.OR UP0, UPT, UR15, 0x3, !UP2 ;  /* 0x000000030f00788c */ /* 0x000fe4000d705670 */
[----:B--2---:R-:W-:-:S07]  /*4580*/  UIADD3 UR5, UPT, UPT, UR5, 0x3f, URZ ;  /* 0x0000003f05057890 */ /* 0x004fce000fffe0ff */
[----:B------:R-:W-:Y:S05]  /*4590*/  BRA.U UP0, `(.L_x_73) ;  /* 0x0000001100107547 */ /* 0x000fea000b800000 */
[----:B------:R-:W-:Y:S01]  /*45a0*/  USHF.R.S32.HI UR4, URZ, 0x1f, UR5 ;  /* 0x0000001fff047899 */ /* 0x000fe20008011405 */
[----:B------:R-:W2:Y:S01]  /*45b0*/  LDC.64 R2, c[0x0][0x888] ;  /* 0x00022200ff027b82 */ /* 0x000ea20000000a00 */
[----:B------:R-:W3:Y:S01]  /*45c0*/  LDCU UR15, c[0x0][0xb0c] ;  /* 0x00016180ff0f77ac */ /* 0x000ee20008000800 */
[----:B------:R-:W-:Y:S01]  /*45d0*/  R2UR UR48, R131 ;  /* 0x00000000833072ca */ /* 0x000fe200000e0000 */
[----:B------:R-:W-:Y:S01]  /*45e0*/  IMAD.MOV.U32 R11, RZ, RZ, 0x1 ;  /* 0x00000001ff0b7424 */ /* 0x000fe200078e00ff */
[----:B------:R-:W-:Y:S01]  /*45f0*/  R2UR UR44, R132 ;  /* 0x00000000842c72ca */ /* 0x000fe200000e0000 */
[----:B------:R-:W-:Y:S01]  /*4600*/  ULEA.HI UR4, UR4, UR5, URZ, 0x6 ;  /* 0x0000000504047291 */ /* 0x000fe2000f8f30ff */
[----:B------:R-:W-:Y:S01]  /*4610*/  IMAD.MOV.U32 R10, RZ, RZ, RZ ;  /* 0x000000ffff0a7224 */ /* 0x000fe200078e00ff */
[----:B------:R-:W4:Y:S01]  /*4620*/  LDCU UR38, c[0x0][0x370] ;  /* 0x00006e00ff2677ac */ /* 0x000f220008000800 */
[----:B------:R-:W1:Y:S01]  /*4630*/  S2UR UR11, SR_CgaCtaId ;  /* 0x00000000000b79c3 */ /* 0x000e620000008800 */
[----:B------:R-:W-:Y:S01]  /*4640*/  USHF.R.S32.HI UR29, URZ, 0x6, UR4 ;  /* 0x00000006ff1d7899 */ /* 0x000fe20008011404 */
[----:B------:R-:W4:Y:S05]  /*4650*/  LDCU.128 UR32, c[0x0][0xb10] ;  /* 0x00016200ff2077ac */ /* 0x000f2a0008000c00 */
[----:B------:R-:W-:Y:S01]  /*4660*/  IMAD.U32 R4, RZ, RZ, UR29 ;  /* 0x0000001dff047e24 */ /* 0x000fe2000f8e00ff */
[----:B------:R-:W4:Y:S04]  /*4670*/  LDCU UR4, c[0x0][0xb30] ;  /* 0x00016600ff0477ac */ /* 0x000f280008000800 */
[----:B------:R-:W-:Y:S01]  /*4680*/  IABS R0, R4 ;  /* 0x0000000400007213 */ /* 0x000fe20000000000 */
[----:B------:R-:W1:Y:S01]  /*4690*/  LDCU UR31, c[0x0][0x374] ;  /* 0x00006e80ff1f77ac */ /* 0x000e620008000800 */
[----:B--2---:R-:W-:-:S02]  /*46a0*/  ISETP.NE.U32.AND P0, PT, R2, RZ, PT ;  /* 0x000000ff0200720c */ /* 0x004fc40003f05070 */
[----:B------:R-:W-:Y:S01]  /*46b0*/  R2UR UR28, R0 ;  /* 0x00000000001c72ca */ /* 0x000fe200000e0000 */
[----:B------:R-:W2:Y:S01]  /*46c0*/  LDCU.64 UR8, c[0x0][0x348] ;  /* 0x00006900ff0877ac */ /* 0x000ea20008000a00 */
[----:B------:R-:W-:Y:S02]  /*46d0*/  ISETP.NE.AND.EX P0, PT, R3, RZ, PT, P0 ;  /* 0x000000ff0300720c */ /* 0x000fe40003f05300 */
[----:B------:R-:W2:Y:S01]  /*46e0*/  LDC.64 R2, c[0x0][0x890] ;  /* 0x00022400ff027b82 */ /* 0x000ea20000000a00 */
[----:B------:R-:W-:Y:S01]  /*46f0*/  IABS R4, R4 ;  /* 0x0000000400047213 */ /* 0x000fe20000000000 */
[----:B------:R-:W-:Y:S01]  /*4700*/  UMOV UR24, 0x400 ;  /* 0x0000040000187882 */ /* 0x000fe20000000000 */
[----:B------:R-:W2:Y:S03]  /*4710*/  LDCU UR50, c[0x0][0xb20] ;  /* 0x00016400ff3277ac */ /* 0x000ea60008000800 */
[----:B------:R-:W-:Y:S01]  /*4720*/  IMAD.MOV R4, RZ, RZ, -R4 ;  /* 0x000000ffff047224 */ /* 0x000fe200078e0a04 */
[----:B------:R-:W2:Y:S02]  /*4730*/  LDCU UR30, c[0x0][0x388] ;  /* 0x00007100ff1e77ac */ /* 0x000ea40008000800 */
[----:B------:R-:W2:Y:S01]  /*4740*/  I2F.RP R0, UR28 ;  /* 0x0000001c00007d06 */ /* 0x000ea20008209400 */
[----:B---3--:R-:W-:Y:S01]  /*4750*/  UISETP.NE.AND UP2, UPT, UR15, 0x1, UPT ;  /* 0x000000010f00788c */ /* 0x008fe2000bf45270 */
[----:B------:R-:W-:Y:S01]  /*4760*/  R2UR UR45, R4 ;  /* 0x00000000042d72ca */ /* 0x000fe200000e0000 */
[----:B----4-:R-:W-:-:S02]  /*4770*/  UISETP.NE.AND UP2, UPT, UR4, 0x1, UPT ;  /* 0x000000010400788c */ /* 0x010fc4000bf45270 */
[----:B-1----:R-:W-:Y:S02]  /*4780*/  ULEA UR24, UR11, UR24, 0x18 ;  /* 0x000000180b187291 */ /* 0x002fe4000f8ec0ff */
[----:B------:R-:W-:Y:S02]  /*4790*/  UIMAD.WIDE.U32 UR6, UR38, UR32, URZ ;  /* 0x00000020260672a5 */ /* 0x000fe4000f8e00ff */
[----:B------:R-:W-:Y:S02]  /*47a0*/  UIADD3 UR46, UPT, UPT, UR24, 0x110, URZ ;  /* 0x00000110182e7890 */ /* 0x000fe4000fffe0ff */
[----:B------:R-:W-:Y:S02]  /*47b0*/  UIMAD.WIDE.U32 UR12, UR31, UR35, URZ ;  /* 0x000000231f0c72a5 */ /* 0x000fe4000f8e00ff */
[----:B------:R-:W-:Y:S01]  /*47c0*/  UPRMT UR46, UR11, 0x654, UR46 ;  /* 0x000006540b2e7896 */ /* 0x000fe2000800002e */
[----:B--2---:R-:W1:Y:S01]  /*47d0*/  MUFU.RCP R0, R0 ;  /* 0x0000000000007308 */ /* 0x004e620000001000 */
[----:B------:R-:W-:-:S02]  /*47e0*/  UISETP.NE.AND UP0, UPT, UR39, 0x1, UPT ;  /* 0x000000012700788c */ /* 0x000fc4000bf05270 */
[----:B------:R-:W-:Y:S02]  /*47f0*/  UIADD3 UR36, UP0, UPT, UR8, 0x580, URZ ;  /* 0x0000058008247890 */ /* 0x000fe4000ff1e0ff */
[----:B------:R-:W-:Y:S01]  /*4800*/  UIADD3 UR40, UPT, UPT, UR24, 0x138, URZ ;  /* 0x0000013818287890 */ /* 0x000fe2000fffe0ff */
[----:B------:R-:W-:Y:S01]  /*4810*/  UMOV UR6, UR7 ;  /* 0x0000000700067c82 */ /* 0x000fe20008000000 */
[----:B------:R-:W-:Y:S01]  /*4820*/  UMOV UR42, UR13 ;  /* 0x0000000d002a7c82 */ /* 0x000fe20008000000 */
[----:B------:R-:W-:Y:S02]  /*4830*/  UISETP.GE.AND UP1, UPT, UR39, 0x1, UPT ;  /* 0x000000012700788c */ /* 0x000fe4000bf26270 */
[----:B------:R-:W-:Y:S02]  /*4840*/  UIADD3.X UR37, UPT, UPT, URZ, UR9, URZ, UP0, !UPT ;  /* 0x00000009ff257290 */ /* 0x000fe400087fe4ff */
[----:B------:R-:W-:Y:S01]  /*4850*/  UPLOP3.LUT UP4, UPT, UPT, UPT, UPT, 0x40, 0x4 ;  /* 0x000000000004789c */ /* 0x000fe20003f8e870 */
[----:B------:R-:W2:Y:S01]  /*4860*/  LDCU.64 UR16, c[0x0][0xb28] ;  /* 0x00016500ff1077ac */ /* 0x000ea20008000a00 */
[----:B-1----:R-:W-:Y:S01]  /*4870*/  VIADD R0, R0, 0xffffffe ;  /* 0x0ffffffe00007836 */ /* 0x002fe20000000000 */
[----:B------:R-:W-:-:S02]  /*4880*/  UISETP.NE.AND UP1, UPT, UR34, 0x1, UPT ;  /* 0x000000012200788c */ /* 0x000fc4000bf25270 */
[----:B------:R-:W-:-:S03]  /*4890*/  UIADD3 UR8, UPT, UPT, UR24, 0x200, URZ ;  /* 0x0000020018087890 */ /* 0x000fc6000fffe0ff */
[----:B------:R-:W1:Y:S01]  /*48a0*/  F2I.FTZ.U32.TRUNC.NTZ R0, R0 ;  /* 0x0000000000007305 */ /* 0x000e62000021f000 */
[----:B------:R-:W-:Y:S02]  /*48b0*/  UIADD3 UR9, UPT, UPT, UR24, 0x110, URZ ;  /* 0x0000011018097890 */ /* 0x000fe4000fffe0ff */
[----:B------:R-:W-:Y:S02]  /*48c0*/  UPRMT UR40, URZ, 0x654, UR40 ;  /* 0x00000654ff287896 */ /* 0x000fe40008000028 */
[----:B------:R-:W-:Y:S02]  /*48d0*/  USHF.R.U32.HI UR43, URZ, UR33, UR6 ;  /* 0x00000021ff2b7299 */ /* 0x000fe40008011606 */
[----:B------:R-:W-:Y:S02]  /*48e0*/  USHF.R.U32.HI UR42, URZ, UR50, UR42 ;  /* 0x00000032ff2a7299 */ /* 0x000fe4000801162a */
[----:B------:R-:W-:Y:S02]  /*48f0*/  UISETP.NE.AND UP0, UPT, UR30, URZ, UPT ;  /* 0x000000ff1e00728c */ /* 0x000fe4000bf05270 */
[----:B------:R-:W-:Y:S01]  /*4900*/  UISETP.NE.AND UP6, UPT, UR29, URZ, UPT ;  /* 0x000000ff1d00728c */ /* 0x000fe2000bfc5270 */
[----:B------:R-:W-:Y:S01]  /*4910*/  VOTEU.ANY UP5, P0 ;  /* 0x0000000000ff7886 */ /* 0x000fe200000a0100 */
[----:B-1----:R-:W-:-:S13]  /*4920*/  R2UR UR5, R0 ;  /* 0x00000000000572ca */ /* 0x002fda00000e0000 */
[----:B------:R-:W-:-:S04]  /*4930*/  UIADD3 UR4, UPT, UPT, URZ, -UR5, URZ ;  /* 0x80000005ff047290 */ /* 0x000fc8000fffe0ff */
[----:B------:R-:W-:-:S03]  /*4940*/  UIMAD UR10, UR4, UR28, URZ ;  /* 0x0000001c040a72a4 */ /* 0x000fc6000f8e02ff */
[----:B------:R-:W-:Y:S02]  /*4950*/  UMOV UR4, URZ ;  /* 0x000000ff00047c82 */ /* 0x000fe40008000000 */
[----:B------:R-:W-:-:S07]  /*4960*/  UIMAD.WIDE.U32 UR10, UR5, UR10, UR4 ;  /* 0x0000000a050a72a5 */ /* 0x000fce000f8e0004 */
[----:B--2---:R-:W-:-:S05]  /*4970*/  UMOV UR41, UR11 ;  /* 0x0000000b00297c82 */ /* 0x004fca0008000000 */
.L_x_83:
[----:B------:R-:W-:Y:S04]  /*4980*/  SHF.L.U32 R4, R10, 0x1f, RZ ;  /* 0x0000001f0a047819 */ /* 0x000fe800000006ff */
[----:B-1----:R-:W1:Y:S02]  /*4990*/  SYNCS.PHASECHK.TRANS64.TRYWAIT P0, [UR24+0x130], R4 ;  /* 0x00013004ff0075a7 */ /* 0x002e640008001118 */
[----:B-1----:R-:W-:Y:S05]  /*49a0*/  @!P0 BRA `(.L_x_74) ;  /* 0x0000004000248947 */ /* 0x002fea0003800000 */
.L_x_153:
[----:B-1----:R-:W1:Y:S01]  /*49b0*/  LDS.128 R4, [UR24+0x170] ;  /* 0x00017018ff047984 */ /* 0x002e620008000c00 */
[----:B------:R-:W-:Y:S01]  /*49c0*/  UISETP.GE.AND UP0, UPT, UR39, 0x1, UPT ;  /* 0x000000012700788c */ /* 0x000fe2000bf06270 */
[----:B------:R-:W-:Y:S01]  /*49d0*/  @!PT LDS RZ, [RZ] ;  /* 0x00000000fffff984 */ /* 0x000fe20000000800 */
[----:B------:R-:W-:Y:S01]  /*49e0*/  @!PT LDS RZ, [RZ] ;  /* 0x00000000fffff984 */ /* 0x000fe20000000800 */
[----:B------:R-:W-:Y:S01]  /*49f0*/  @!PT LDS RZ, [RZ] ;  /* 0x00000000fffff984 */ /* 0x000fe20000000800 */
[----:B------:R-:W-:Y:S01]  /*4a00*/  @!PT LDS RZ, [RZ] ;  /* 0x00000000fffff984 */ /* 0x000fe20000000800 */
[----:B------:R2:W-:Y:S06]  /*4a10*/  MEMBAR.ALL.CTA ;  /* 0x0000000000007992 */ /* 0x0005ec0000008000 */
[----:B--2---:R-:W2:Y:S02]  /*4a20*/  FENCE.VIEW.ASYNC.S ;  /* 0x00000000000073c6 */ /* 0x004ea40000000000 */
[----:B--2---:R-:W-:Y:S01]  /*4a30*/  SYNCS.ARRIVE.TRANS64.RED.A1T0 RZ, [UR40], RZ ;  /* 0x000000ffffff79a7 */ /* 0x004fe20008100428 */
[----:B-1----:R-:W-:Y:S11]  /*4a40*/  LOP3.LUT P0, RZ, R6, 0x1, RZ, 0xc0, !PT ;  /* 0x0000000106ff7812 */ /* 0x002ff6000780c0ff */
[----:B------:R-:W-:Y:S02]  /*4a50*/  @!UPT UIADD3 URZ, UPT, UPT, URZ, URZ, URZ ;  /* 0x000000fffffff290 */ /* 0x000fe4000fffe0ff */
[----:B------:R-:W-:Y:S01]  /*4a60*/  VOTEU.ANY UP1, P0 ;  /* 0x0000000000ff7886 */ /* 0x000fe20000020100 */
[----:B------:R-:W-:Y:S11]  /*4a70*/  PLOP3.LUT P0, PT, PT, PT, UP1, 0x80, 0x8 ;  /* 0x000000000008781c */ /* 0x000ff60003f0f018 */
[----:B------:R-:W-:Y:S02]  /*4a80*/  @!UPT UIADD3 URZ, UPT, UPT, URZ, URZ, URZ ;  /* 0x000000fffffff290 */ /* 0x000fe4000fffe0ff */
[----:B------:R-:W-:Y:S02]  /*4a90*/  @P0 MOV R8, R4 ;  /* 0x0000000400080202 */ /* 0x000fe40000000f00 */
[----:B------:R-:W-:Y:S02]  /*4aa0*/  @P0 LOP3.LUT R0, R5, 0xffff, RZ, 0xc0, !PT ;  /* 0x0000ffff05000812 */ /* 0x000fe400078ec0ff */
[----:B------:R-:W-:Y:S02]  /*4ab0*/  @P0 R2UR UR5, R8 ;  /* 0x00000000080502ca */ /* 0x000fe400000e0000 */
[----:B------:R-:W-:Y:S11]  /*4ac0*/  @P0 R2UR UR4, R0 ;  /* 0x00000000000402ca */ /* 0x000ff600000e0000 */
[----:B------:R-:W-:Y:S02]  /*4ad0*/  @UP1 UMOV UR14, UR5 ;  /* 0x00000005000e1c82 */ /* 0x000fe40008000000 */
[----:B------:R-:W-:Y:S01]  /*4ae0*/  @UP1 UMOV UR7, UR4 ;  /* 0x0000000400071c82 */ /* 0x000fe20008000000 */
[----:B------:R-:W-:Y:S05]  /*4af0*/  BRA.U !UP0, `(.L_x_75) ;  /* 0x0000000108c07547 */ /* 0x000fea000b800000 */
[----:B------:R-:W-:Y:S02]  /*4b00*/  UIMAD.WIDE.U32 UR12, UR7, UR35, URZ ;  /* 0x00000023070c72a5 */ /* 0x000fe4000f8e00ff */
[----:B------:R-:W-:Y:S02]  /*4b10*/  UP2UR UR25, UPR, URZ, 0x4 ;  /* 0x00000004ff197883 */ /* 0x000fe40008000000 */
[----:B------:R-:W-:Y:S02]  /*4b20*/  UISETP.NE.AND UP2, UPT, UR34, 0x1, UPT ;  /* 0x000000012200788c */ /* 0x000fe4000bf45270 */
[----:B------:R-:W-:Y:S02]  /*4b30*/  UIMAD.WIDE.U32 UR18, UR14, UR32, URZ ;  /* 0x000000200e1272a5 */ /* 0x000fe4000f8e00ff */
[----:B------:R-:W-:Y:S02]  /*4b40*/  USEL UR4, UR31, UR42, !UP2 ;  /* 0x0000002a1f047287 */ /* 0x000fe4000d000000 */
[----:B------:R-:W-:Y:S02]  /*4b50*/  UISETP.NE.AND UP0, UPT, UR15, 0x1, UPT ;  /* 0x000000010f00788c */ /* 0x000fe4000bf05270 */
[----:B------:R-:W-:Y:S02]  /*4b60*/  UP2UR UR27, UPR, URZ, 0x2 ;  /* 0x00000002ff1b7883 */ /* 0x000fe40008000000 */
[----:B------:R-:W-:Y:S02]  /*4b70*/  UISETP.NE.AND UP1, UPT, UR39, 0x1, UPT ;  /* 0x000000012700788c */ /* 0x000fe4000bf25270 */
[----:B------:R-:W-:Y:S02]  /*4b80*/  UIMAD.WIDE.U32 UR20, UR4, UR16, URZ ;  /* 0x00000010041472a5 */ /* 0x000fe4000f8e00ff */
[----:B------:R-:W-:Y:S01]  /*4b90*/  USEL UR10, UR38, UR43, !UP0 ;  /* 0x0000002b260a7287 */ /* 0x000fe2000c000000 */
[----:B------:R-:W-:Y:S02]  /*4ba0*/  UMOV UR5, UR13 ;  /* 0x0000000d00057c82 */ /* 0x000fe40008000000 */
[----:B------:R-:W-:Y:S02]  /*4bb0*/  USHF.R.U32.HI UR6, URZ, UR50, UR5 ;  /* 0x00000032ff067299 */ /* 0x000fe40008011605 */
[----:B------:R-:W-:Y:S02]  /*4bc0*/  UIMAD.WIDE.U32 UR22, UR10, UR16, URZ ;  /* 0x000000100a1672a5 */ /* 0x000fe4000f8e00ff */
[----:B------:R-:W-:Y:S02]  /*4bd0*/  USEL UR6, UR7, UR6, !UP2 ;  /* 0x0000000607067287 */ /* 0x000fe4000d000000 */
[----:B------:R-:W-:Y:S02]  /*4be0*/  UISETP.NE.AND UP2, UPT, UR25, URZ, UPT ;  /* 0x000000ff1900728c */ /* 0x000fe4000bf45270 */
[----:B------:R-:W-:Y:S01]  /*4bf0*/  UIMAD.WIDE.U32 UR12, UR6, UR16, URZ ;  /* 0x00000010060c72a5 */ /* 0x000fe2000f8e00ff */
[----:B------:R-:W-:Y:S02]  /*4c00*/  UMOV UR5, UR19 ;  /* 0x0000001300057c82 */ /* 0x000fe40008000000 */
[----:B------:R-:W-:Y:S03]  /*4c10*/  USHF.R.U32.HI UR11, URZ, UR33, UR5 ;  /* 0x00000021ff0b7299 */ /* 0x000fe60008011605 */
[----:B------:R-:W-:Y:S02]  /*4c20*/  UMOV UR5, UR21 ;  /* 0x0000001500057c82 */ /* 0x000fe40008000000 */
[----:B------:R-:W-:Y:S03]  /*4c30*/  @UP1 USHF.R.U32.HI UR4, URZ, UR17, UR5 ;  /* 0x00000011ff041299 */ /* 0x000fe60008011605 */
[----:B------:R-:W-:Y:S01]  /*4c40*/  UMOV UR5, UR23 ;  /* 0x0000001700057c82 */ /* 0x000fe20008000000 */
[----:B------:R-:W-:Y:S02]  /*4c50*/  UIMAD UR4, UR39, UR4, URZ ;  /* 0x00000004270472a4 */ /* 0x000fe4000f8e02ff */
[----:B------:R-:W-:Y:S02]  /*4c60*/  @UP1 USHF.R.U32.HI UR10, URZ, UR17, UR5 ;  /* 0x00000011ff0a1299 */ /* 0x000fe40008011605 */
[----:B------:R-:W-:Y:S02]  /*4c70*/  USEL UR5, UR14, UR11, !UP0 ;  /* 0x0000000b0e057287 */ /* 0x000fe4000c000000 */
[----:B------:R-:W-:Y:S02]  /*4c80*/  UIMAD UR11, UR39, UR10, URZ ;  /* 0x0000000a270b72a4 */ /* 0x000fe4000f8e02ff */
[----:B------:R-:W-:Y:S03]  /*4c90*/  UISETP.GE.AND UP0, UPT, UR6, UR4, UPT ;  /* 0x000000040600728c */ /* 0x000fe6000bf06270 */
[----:B------:R-:W-:Y:S01]  /*4ca0*/  UMOV UR4, UR13 ;  /* 0x0000000d00047c82 */ /* 0x000fe20008000000 */
[----:B------:R-:W-:Y:S02]  /*4cb0*/  UISETP.GE.OR UP0, UPT, UR5, UR11, UP0 ;  /* 0x0000000b0500728c */ /* 0x000fe40008706670 */
[----:B------:R-:W-:Y:S02]  /*4cc0*/  USHF.R.U32.HI UR4, URZ, UR17, UR4 ;  /* 0x00000011ff047299 */ /* 0x000fe40008011604 */
[----:B------:R-:W-:Y:S02]  /*4cd0*/  UIMAD.WIDE.U32 UR12, UR5, UR16, URZ ;  /* 0x00000010050c72a5 */ /* 0x000fe4000f8e00ff */
[----:B------:R-:W-:Y:S04]  /*4ce0*/  USEL UR18, UR6, UR4, !UP1 ;  /* 0x0000000406127287 */ /* 0x000fe8000c800000 */
[----:B------:R-:W-:Y:S01]  /*4cf0*/  UIADD3 UR11, UPT, UPT, -UR18, URZ, URZ ;  /* 0x000000ff120b7290 */ /* 0x000fe2000fffe1ff */
[----:B------:R-:W-:Y:S02]  /*4d00*/  @!UP0 UMOV UR4, UR13 ;  /* 0x0000000d00048c82 */ /* 0x000fe40008000000 */
[----:B------:R-:W-:Y:S02]  /*4d10*/  @!UP0 USHF.R.U32.HI UR4, URZ, UR17, UR4 ;  /* 0x00000011ff048299 */ /* 0x000fe40008011604 */
[----:B------:R-:W-:Y:S02]  /*4d20*/  UIMAD UR11, UR39, UR11, UR6 ;  /* 0x0000000b270b72a4 */ /* 0x000fe4000f8e0206 */
[----:B------:R-:W-:Y:S02]  /*4d30*/  @!UP0 USEL UR4, UR5, UR4, !UP1 ;  /* 0x0000000405048287 */ /* 0x000fe4000c800000 */
[----:B------:R-:W-:Y:S02]  /*4d40*/  UISETP.NE.AND UP1, UPT, UR27, URZ, UPT ;  /* 0x000000ff1b00728c */ /* 0x000fe4000bf25270 */
[----:B------:R-:W-:Y:S02]  /*4d50*/  @!UP0 UIMAD UR11, UR10, UR11, UR4 ;  /* 0x0000000b0a0b82a4 */ /* 0x000fe4000f8e0204 */
[----:B------:R-:W-:Y:S02]  /*4d60*/  @!UP0 UIADD3 UR12, UPT, UPT, UR18, -UR4, URZ ;  /* 0x80000004120c8290 */ /* 0x000fe4000fffe0ff */
[----:B------:R-:W-:Y:S02]  /*4d70*/  UIADD3 UR4, UPT, UPT, -UR5, URZ, URZ ;  /* 0x000000ff05047290 */ /* 0x000fe4000fffe1ff */
[----:B------:R-:W-:Y:S02]  /*4d80*/  UIADD3 UR10, UPT, UPT, -UR6, URZ, URZ ;  /* 0x000000ff060a7290 */ /* 0x000fe4000fffe1ff */
[----:B------:R-:W-:Y:S02]  /*4d90*/  @!UP0 UIMAD UR6, UR12, UR39, UR5 ;  /* 0x000000270c0682a4 */ /* 0x000fe4000f8e0205 */
[----:B------:R-:W-:Y:S02]  /*4da0*/  UIMAD UR14, UR15, UR4, UR14 ;  /* 0x000000040f0e72a4 */ /* 0x000fe4000f8e020e */
[----:B------:R-:W-:Y:S01]  /*4db0*/  UIMAD UR7, UR34, UR10, UR7 ;  /* 0x0000000a220772a4 */ /* 0x000fe2000f8e0207 */
[----:B------:R-:W-:Y:S02]  /*4dc0*/  @!UP0 UMOV UR5, UR11 ;  /* 0x0000000b00058c82 */ /* 0x000fe40008000000 */
[----:B------:R-:W-:Y:S02]  /*4dd0*/  UIMAD UR14, UR5, UR15, UR14 ;  /* 0x0000000f050e72a4 */ /* 0x000fe4000f8e020e */
[----:B------:R-:W-:Y:S11]  /*4de0*/  UIMAD UR7, UR6, UR34, UR7 ;  /* 0x00000022060772a4 */ /* 0x000ff6000f8e0207 */
[----:B------:R-:W-:Y:S01]  /*4df0*/  @!UPT UIADD3 URZ, UPT, UPT, URZ, URZ, URZ ;  /* 0x000000fffffff290 */ /* 0x000fe2000fffe0ff */
.L_x_75:
[----:B------:R-:W1:Y:S01]  /*4e00*/  @!UP2 LDCU.128 UR20, c[0x0][0xb10] ;  /* 0x00016200ff14a7ac */ /* 0x000e620008000c00 */
[----:B------:R-:W-:Y:S04]  /*4e10*/  MOV R0, UR26 ;  /* 0x0000001a00007c02 */ /* 0x000fe80008000f00 */
[----:B------:R-:W-:Y:S01]  /*4e20*/  IABS R0, R0 ;  /* 0x0000000000007213 */ /* 0x000fe20000000000 */
[----:B------:R-:W2:Y:S01]  /*4e30*/  @!UP2 LDCU UR5, c[0x0][0xb0c] ;  /* 0x00016180ff05a7ac */ /* 0x000ea20008000800 */
[----:B-1----:R-:W-:Y:S07]  /*4e40*/  UIMAD.WIDE.U32 UR10, UR14, UR20, URZ ;  /* 0x000000140e0a72a5 */ /* 0x002fee000f8e00ff */
[----:B------:R-:W-:Y:S01]  /*4e50*/  @!UP2 UMOV UR4, UR11 ;  /* 0x0000000b0004ac82 */ /* 0x000fe20008000000 */
[----:B--2---:R-:W-:Y:S02]  /*4e60*/  @!UP2 UISETP.NE.AND UP0, UPT, UR5, 0x1, UPT ;  /* 0x000000010500a88c */ /* 0x004fe4000bf05270 */
[----:B------:R-:W-:Y:S02]  /*4e70*/  @!UP2 USHF.R.U32.HI UR4, URZ, UR21, UR4 ;  /* 0x00000015ff04a299 */ /* 0x000fe40008011604 */
[----:B------:R-:W-:Y:S02]  /*4e80*/  UIMAD.WIDE.U32 UR10, UR7, UR23, URZ ;  /* 0x00000017070a72a5 */ /* 0x000fe4000f8e00ff */
[----:B------:R-:W-:Y:S02]  /*4e90*/  @!UP2 USEL UR12, UR14, UR4, !UP0 ;  /* 0x000000040e0ca287 */ /* 0x000fe4000c000000 */
[----:B------:R-:W-:Y:S03]  /*4ea0*/  @!UP2 UISETP.NE.AND UP0, UPT, UR22, 0x1, UPT ;  /* 0x000000011600a88c */ /* 0x000fe6000bf05270 */
[----:B------:R-:W-:Y:S02]  /*4eb0*/  @!UP2 UMOV UR6, UR11 ;  /* 0x0000000b0006ac82 */ /* 0x000fe40008000000 */
[----:B------:R-:W1:Y:S02]  /*4ec0*/  @!UP2 LDCU UR4, c[0x0][0xb20] ;  /* 0x00016400ff04a7ac */ /* 0x000e640008000800 */
[----:B-1----:R-:W-:Y:S04]  /*4ed0*/  @!UP2 USHF.R.U32.HI UR6, URZ, UR4, UR6 ;  /* 0x00000004ff06a299 */ /* 0x002fe80008011606 */
[----:B------:R-:W-:Y:S04]  /*4ee0*/  @!UP2 USEL UR6, UR7, UR6, !UP0 ;  /* 0x000000060706a287 */ /* 0x000fe8000c000000 */
[----:B------:R-:W-:Y:S02]  /*4ef0*/  @!UP2 UIADD3 UR4, UPT, UPT, -UR12, UR6, URZ ;  /* 0x000000060c04a290 */ /* 0x000fe4000fffe1ff */
[----:B------:R-:W-:Y:S02]  /*4f00*/  @!UP2 UIADD3 UR6, UPT, UPT, UR12, -UR6, URZ ;  /* 0x800000060c06a290 */ /* 0x000fe4000fffe0ff */
[----:B------:R-:W-:Y:S02]  /*4f10*/  @!UP2 UIMAD UR14, UR4, UR5, UR14 ;  /* 0x00000005040ea2a4 */ /* 0x000fe4000f8e020e */
[----:B------:R-:W-:Y:S01]  /*4f20*/  @!UP2 UIMAD UR7, UR6, UR22, UR7 ;  /* 0x000000160607a2a4 */ /* 0x000fe2000f8e0207 */
[----:B------:R-:W-:Y:S11]  /*4f30*/  BRA.U UP4, `(.L_x_76) ;  /* 0x0000000104107547 */ /* 0x000ff6000b800000 */
[----:B------:R-:W-:Y:S04]  /*4f40*/  MOV R9, UR49 ;  /* 0x0000003100097c02 */ /* 0x000fe80008000f00 */
[----:B------:R-:W-:Y:S04]  /*4f50*/  SHF.L.U32 R9, R9, 0x1f, RZ ;  /* 0x0000001f09097819 */ /* 0x000fe800000006ff */
[----:B------:R-:W1:Y:S02]  /*4f60*/  SYNCS.PHASECHK.TRANS64.TRYWAIT P1, [UR24+0x128], R9 ;  /* 0x00012809ff0075a7 */ /* 0x000e640008021118 */
[----:B-1----:R-:W-:Y:S05]  /*4f70*/  @!P1 BRA `(.L_x_77) ;  /* 0x0000003800c89947 */ /* 0x002fea0003800000 */
.L_x_76:
[----:B------:R-:W-:Y:S02]  /*4f80*/  R2UR UR5, R0 ;  /* 0x00000000000572ca */ /* 0x000fe400000e0000 */
[C---:B------:R-:W-:Y:S02]  /*4f90*/  ISETP.NE.U32.AND P2, PT, R2.reuse, RZ, PT ;  /* 0x000000ff0200720c */ /* 0x040fe40003f45070 */
[----:B------:R-:W-:Y:S02]  /*4fa0*/  ISETP.NE.U32.AND P1, PT, R2, RZ, PT ;  /* 0x000000ff0200720c */ /* 0x000fe40003f25070 */
[C---:B------:R-:W-:Y:S02]  /*4fb0*/  ISETP.NE.AND.EX P2, PT, R3.reuse, RZ, PT, P2 ;  /* 0x000000ff0300720c */ /* 0x040fe40003f45320 */
[----:B------:R-:W-:Y:S02]  /*4fc0*/  ISETP.NE.AND.EX P1, PT, R3, RZ, PT, P1 ;  /* 0x000000ff0300720c */ /* 0x000fe40003f25310 */
[----:B------:R-:W-:Y:S03]  /*4fd0*/  SHF.L.U32 R0, R11, 0x1f, RZ ;  /* 0x0000001f0b007819 */ /* 0x000fe600000006ff */
[----:B------:R-:W-:Y:S07]  /*4fe0*/  UIMAD.WIDE.U32 UR10, UR41, UR5, URZ ;  /* 0x00000005290a72a5 */ /* 0x000fee000f8e00ff */
[----:B------:R-:W-:Y:S02]  /*4ff0*/  UMOV UR4, UR11 ;  /* 0x0000000b00047c82 */ /* 0x000fe40008000000 */
[----:B------:R-:W-:Y:S04]  /*5000*/  UIMAD UR5, UR4, UR45, UR5 ;  /* 0x0000002d040572a4 */ /* 0x000fe8000f8e0205 */
[----:B------:R-:W-:Y:S11]  /*5010*/  UISETP.GT.U32.AND UP0, UPT, UR28, UR5, UPT ;  /* 0x000000051c00728c */ /* 0x000ff6000bf04070 */
[----:B------:R-:W-:Y:S02]  /*5020*/  @!UP0 UIADD3 UR5, UPT, UPT, UR5, -UR28, URZ ;  /* 0x8000001c05058290 */ /* 0x000fe4000fffe0ff */
[----:B------:R-:W-:Y:S02]  /*5030*/  @!UP0 UIADD3 UR4, UPT, UPT, UR4, 0x1, URZ ;  /* 0x0000000104048890 */ /* 0x000fe4000fffe0ff */
[----:B------:R-:W-:Y:S02]  /*5040*/  UISETP.GE.U32.AND UP0, UPT, UR5, UR28, UPT ;  /* 0x0000001c0500728c */ /* 0x000fe4000bf06070 */
[----:B------:R-:W-:Y:S09]  /*5050*/  ULOP3.LUT UR5, UR26, UR29, URZ, 0x3c, !UPT ;  /* 0x0000001d1a057292 */ /* 0x000ff2000f8e3cff */
[----:B------:R-:W-:Y:S02]  /*5060*/  @UP0 UIADD3 UR4, UPT, UPT, UR4, 0x1, URZ ;  /* 0x0000000104040890 */ /* 0x000fe4000fffe0ff */
[----:B------:R-:W-:Y:S11]  /*5070*/  UISETP.GE.AND UP0, UPT, UR5, URZ, UPT ;  /* 0x000000ff0500728c */ /* 0x000ff6000bf06270 */
[----:B------:R-:W-:Y:S02]  /*5080*/  @!UP0 UIADD3 UR4, UPT, UPT, -UR4, URZ, URZ ;  /* 0x000000ff04048290 */ /* 0x000fe4000fffe1ff */
[----:B------:R-:W-:Y:S04]  /*5090*/  @!UP6 ULOP3.LUT UR4, URZ, UR29, URZ, 0x33, !UPT ;  /* 0x0000001dff04e292 */ /* 0x000fe8000f8e33ff */
[----:B------:R-:W-:Y:S04]  /*50a0*/  UIADD3 UR5, UPT, UPT, -UR4, URZ, URZ ;  /* 0x000000ff04057290 */ /* 0x000fe8000fffe1ff */
[----:B------:R-:W-:Y:S01]  /*50b0*/  UIMAD UR5, UR29, UR5, UR26 ;  /* 0x000000051d0572a4 */ /* 0x000fe2000f8e021a */
[----:B------:R-:W-:Y:S11]  /*50c0*/  @!P2 BRA `(.L_x_78) ;  /* 0x000000000030a947 */ /* 0x000ff60003800000 */
[----:B------:R-:W-:Y:S01]  /*50d0*/  UPLOP3.LUT UP3, UPT, UPT, UPT, UP5, 0x80, 0x8 ;  /* 0x000000000008789c */ /* 0x000fe20003f6f050 */
[----:B------:R-:W-:Y:S01]  /*50e0*/  HFMA2 R139, -RZ, RZ, 0, 5.9604644775390625e-08 ;  /* 0x00000001ff8b7431 */ /* 0x000fe200000001ff */
[----:B------:R-:W2:Y:S04]  /*50f0*/  LDCU.64 UR10, c[0x0][0x358] ;  /* 0x00006b00ff0a77ac */ /* 0x000ea80008000a00 */
[----:B------:R-:W-:Y:S11]  /*5100*/  PLOP3.LUT P2, PT, PT, PT, UP3, 0x80, 0x8 ;  /* 0x000000000008781c */ /* 0x000ff60003f4f038 */
[----:B------:R-:W-:Y:S02]  /*5110*/  @!UPT UIADD3 URZ, UPT, UPT, URZ, URZ, URZ ;  /* 0x000000fffffff290 */ /* 0x000fe4000fffe0ff */
[----:B------:R-:W3:Y:S01]  /*5120*/  @P2 LDC.64 R12, c[0x0][0x888] ;  /* 0x00022200ff0c2b82 */ /* 0x000ee20000000a00 */
[----:B-1----:R-:W-:Y:S04]  /*5130*/  @P2 IMAD R8, R16, R2, RZ ;  /* 0x0000000210082224 */ /* 0x002fe800078e02ff */
[----:B---3--:R-:W-:Y:S01]  /*5140*/  @P2 IMAD.WIDE R12, R8, 0x4, R12 ;  /* 0x00000004080c2825 */ /* 0x008fe200078e020c */
[----:B------:R-:W-:Y:S04]  /*5150*/  MOV R8, 0x1 ;  /* 0x0000000100087802 */ /* 0x000fe80000000f00 */
[----:B--2--5:R2:W5:Y:S01]  /*5160*/  @P2 LDG.E R71, desc[UR10][R12.64] ;  /* 0x0000000a0c472981 */ /* 0x024562000c1e1900 */
[----:B------:R-:W-:Y:S01]  /*5170*/  @!P2 PRMT R139, R8, 0x7610, R139 ;  /* 0x00007610088ba816 */ /* 0x000fe2000000008b */
[----:B--2---:R-:W3:Y:S06]  /*5180*/  @!P2 LDC R71, c[0x0][0x880] ;  /* 0x00022000ff47ab82 */ /* 0x004eec0000000800 */
.L_x_78:
[----:B---3-5:R-:W-:Y:S01]  /*5190*/  @!P1 FSETP.EQ.AND P3, PT, R71, RZ, PT ;  /* 0x000000ff4700920b */ /* 0x028fe20003f62000 */
[----:B------:R-:W-:Y:S01]  /*51a0*/  @!UPT UIADD3 URZ, UPT, UPT, URZ, URZ, URZ ;  /* 0x000000fffffff290 */ /* 0x000fe2000fffe0ff */
[----:B------:R-:W-:Y:S11]  /*51b0*/  @!P1 BRA `(.L_x_79) ;  /* 0x0000000000149947 */ /* 0x000ff60003800000 */
[----:B------:R-:W-:Y:S02]  /*51c0*/  LOP3.LUT P1, RZ, R139, 0xff, RZ, 0xc0, !PT ;  /* 0x000000ff8bff7812 */ /* 0x000fe4000782c0ff */
[----:B------:R-:W-:Y:S04]  /*51d0*/  PLOP3.LUT P3, PT, PT, PT, UP3, 0x80, 0x8 ;  /* 0x000000000008781c */ /* 0x000fe80003f6f038 */
[----:B------:R-:W-:Y:S07]  /*51e0*/  PLOP3.LUT P3, PT, P3, PT, PT, 0x8, 0x80 ;  /* 0x000000000080781c */ /* 0x000fee0001f6e170 */
[----:B------:R-:W-:Y:S11]  /*51f0*/  @P1 FSETP.EQ.AND P3, PT, R71, RZ, PT ;  /* 0x000000ff4700120b */ /* 0x000ff60003f62000 */
[----:B------:R-:W-:Y:S02]  /*5200*/  @!UPT UIADD3 URZ, UPT, UPT, URZ, URZ, URZ ;  /* 0x000000fffffff290 */ /* 0x000fe4000fffe0ff */
.L_x_79:
[----:B------:R-:W2:Y:S01]  /*5210*/  SYNCS.PHASECHK.TRANS64.TRYWAIT P1, [UR24+0x118], R0 ;  /* 0x00011800ff0075a7 */ /* 0x000ea20008021118 */
[----:B------:R-:W-:Y:S01]  /*5220*/  ELECT P2, URZ, PT ;  /* 0x0000000000ff782f */ /* 0x000fe20003840000 */
[----:B------:R-:W-:Y:S01]  /*5230*/  @!UPT UIADD3 URZ, UPT, UPT, URZ, URZ, URZ ;  /* 0x000000fffffff290 */ /* 0x000fe2000fffe0ff */
[----:B--2---:R-:W-:Y:S11]  /*5240*/  @!P1 BRA `(.L_x_80) ;  /* 0x00000038002c9947 */ /* 0x004ff60003800000 */
.L_x_156:
[----:B------:R-:W-:Y:S01]  /*5250*/  PLOP3.LUT P2, PT, P3, P2, PT, 0xf2, 0x2f ;  /* 0x00000000002f781c */ /* 0x000fe20001f45e72 */
[----:B------:R-:W-:Y:S01]  /*5260*/  BSSY.RECONVERGENT B0, `(.L_x_81) ;  /* 0x0000029000007945 */ /* 0x000fe20003800200 */
[----:B------:R-:W-:Y:S11]  /*5270*/  @P0 SHF.R.U32.HI R16, RZ, 0x10, R5 ;  /* 0x00000010ff100819 */ /* 0x000ff60000011605 */
[----:B------:R-:W-:Y:S05]  /*5280*/  @P2 BRA `(.L_x_82) ;  /* 0x0000000000982947 */ /* 0x000fea0003800000 */
[----:B------:R-:W-:Y:S01]  /*5290*/  IMAD.U32 R5, RZ, RZ, UR30 ;  /* 0x0000001eff057e24 */ /* 0x000fe2000f8e00ff */
[----:B------:R-:W-:Y:S01]  /*52a0*/  ULOP3.LUT UR6, UR4, UR30, URZ, 0x3c, !UPT ;  /* 0x0000001e04067292 */ /* 0x000fe2000f8e3cff */
[----:B-1----:R-:W-:Y:S01]  /*52b0*/  IMAD.U32 R0, RZ, RZ, UR4 ;  /* 0x00000004ff007e24 */ /* 0x002fe2000f8e00ff */
[----:B------:R-:W-:Y:S02]  /*52c0*/  UISETP.NE.AND UP4, UPT, UR30, URZ, UPT ;  /* 0x000000ff1e00728c */ /* 0x000fe4000bf85270 */
[----:B------:R-:W-:Y:S01]  /*52d0*/  IABS R5, R5 ;  /* 0x0000000500057213 */ /* 0x000fe20000000000 */
[----:B------:R-:W-:Y:S01]  /*52e0*/  USHF.L.U32 UR10, UR5, 0x6, URZ ;  /* 0x00000006050a7899 */ /* 0x000fe200080006ff */
[----:B------:R-:W-:Y:S01]  /*52f0*/  IABS R0, R0 ;  /* 0x0000000000007213 */ /* 0x000fe20000000000 */
[----:B------:R-:W-:Y:S01]  /*5300*/  USHF.L.U32 UR11, UR47, 0x7, URZ ;  /* 0x000000072f0b7899 */ /* 0x000fe200080006ff */
[----:B------:R-:W1:Y:S01]  /*5310*/  I2F.RP R6, R5 ;  /* 0x0000000500067306 */ /* 0x000e620000209400 */
[----:B------:R-:W-:Y:S01]  /*5320*/  UISETP.GE.AND UP0, UPT, UR6, URZ, UPT ;  /* 0x000000ff0600728c */ /* 0x000fe2000bf06270 */
[----:B------:R-:W-:Y:S01]  /*5330*/  UMOV UR18, 0x0 ;  /* 0x0000000000127882 */ /* 0x000fe20000000000 */
[----:B------:R-:W-:Y:S07]  /*5340*/  UMOV UR19, 0x10000000 ;  /* 0x1000000000137882 */ /* 0x000fee0000000000 */
[----:B-1----:R-:W1:Y:S02]  /*5350*/  MUFU.RCP R6, R6 ;  /* 0x0000000600067308 */ /* 0x002e640000001000 */
[----:B-1----:R-:W-:Y:S08]  /*5360*/  VIADD R6, R6, 0xffffffe ;  /* 0x0ffffffe06067836 */ /* 0x002ff00000000000 */
[----:B------:R1:W2:Y:S02]  /*5370*/  F2I.FTZ.U32.TRUNC.NTZ R7, R6 ;  /* 0x0000000600077305 */ /* 0x0002a4000021f000 */
[----:B-1----:R-:W-:Y:S01]  /*5380*/  HFMA2 R6, -RZ, RZ, 0, 0 ;  /* 0x00000000ff067431 */ /* 0x002fe200000001ff */
[----:B--2---:R-:W-:Y:S05]  /*5390*/  IADD3 R4, PT, PT, RZ, -R7, RZ ;  /* 0x80000007ff047210 */ /* 0x004fea0007ffe0ff */
[-C--:B------:R-:W-:Y:S04]  /*53a0*/  IMAD R4, R4, R5.reuse, RZ ;  /* 0x0000000504047224 */ /* 0x080fe800078e02ff */
[----:B------:R-:W-:Y:S06]  /*53b0*/  IMAD.HI.U32 R7, R7, R4, R6 ;  /* 0x0000000407077227 */ /* 0x000fec00078e0006 */
[----:B------:R-:W-:Y:S04]  /*53c0*/  IMAD.HI.U32 R7, R7, R0, RZ ;  /* 0x0000000007077227 */ /* 0x000fe800078e00ff */
[----:B------:R-:W-:Y:S04]  /*53d0*/  IMAD.MOV R4, RZ, RZ, -R7 ;  /* 0x000000ffff047224 */ /* 0x000fe800078e0a07 */
[C---:B------:R-:W-:Y:S05]  /*53e0*/  IMAD R0, R5.reuse, R4, R0 ;  /* 0x0000000405007224 */ /* 0x040fea00078e0200 */
[----:B------:R-:W-:Y:S11]  /*53f0*/  ISETP.GT.U32.AND P0, PT, R5, R0, PT ;  /* 0x000000000500720c */ /* 0x000ff60003f04070 */
[----:B------:R-:W-:Y:S02]  /*5400*/  @!UPT UIADD3 URZ, UPT, UPT, URZ, URZ, URZ ;  /* 0x000000fffffff290 */ /* 0x000fe4000fffe0ff */
[-C--:B------:R-:W-:Y:S01]  /*5410*/  @!P0 IADD3 R0, PT, PT, R0, -R5.reuse, RZ ;  /* 0x8000000500008210 */ /* 0x080fe20007ffe0ff */
[----:B------:R-:W-:Y:S03]  /*5420*/  @!P0 VIADD R7, R7, 0x1 ;  /* 0x0000000107078836 */ /* 0x000fe60000000000 */
[----:B------:R-:W-:Y:S02]  /*5430*/  ISETP.GE.U32.AND P1, PT, R0, R5, PT ;  /* 0x000000050000720c */ /* 0x000fe40003f26070 */
[----:B------:R-:W-:Y:S11]  /*5440*/  MOV R0, 0x2000 ;  /* 0x0000200000007802 */ /* 0x000ff60000000f00 */
[----:B------:R-:W-:Y:S04]  /*5450*/  @P1 IADD3 R7, PT, PT, R7, 0x1, RZ ;  /* 0x0000000107071810 */ /* 0x000fe80007ffe0ff */
[----:B------:R-:W-:Y:S11]  /*5460*/  R2UR UR13, R7 ;  /* 0x00000000070d72ca */ /* 0x000ff600000e0000 */
[----:B------:R-:W-:Y:S02]  /*5470*/  @!UPT UIADD3 URZ, UPT, UPT, URZ, URZ, URZ ;  /* 0x000000fffffff290 */ /* 0x000fe4000fffe0ff */
[----:B------:R-:W-:Y:S02]  /*5480*/  @!UP0 UIADD3 UR13, UPT, UPT, -UR13, URZ, URZ ;  /* 0x000000ff0d0d8290 */ /* 0x000fe4000fffe1ff */
[----:B------:R-:W-:Y:S04]  /*5490*/  @!UP4 ULOP3.LUT UR13, URZ, UR30, URZ, 0x33, !UPT ;  /* 0x0000001eff0dc292 */ /* 0x000fe8000f8e33ff */
[----:B------:R-:W-:Y:S04]  /*54a0*/  UIADD3 UR6, UPT, UPT, -UR13, URZ, URZ ;  /* 0x000000ff0d067290 */ /* 0x000fe8000fffe1ff */
[----:B------:R-:W-:Y:S09]  /*54b0*/  UIMAD UR12, UR30, UR6, UR4 ;  /* 0x000000061e0c72a4 */ /* 0x000ff2000f8e0204 */
[----:B------:R2:W-:Y:S01]  /*54c0*/  UTMALDG.4D [UR8], [UR36], desc[UR18] ;  /* 0x00001208240075b4 */ /* 0x0005e20008019000 */
[----:B------:R2:W-:Y:S01]  /*54d0*/  SYNCS.ARRIVE.TRANS64.RED.A0TR RZ, [UR24+0x110], R0 ;  /* 0x00011000ffff79a7 */ /* 0x0005e20008300418 */
[----:B------:R-:W-:Y:S01]  /*54e0*/  NOP ;  /* 0x0000000000007918 */ /* 0x000fe20000000000 */
.L_x_82:
[----:B--2---:R-:W-:Y:S05]  /*54f0*/  BSYNC.RECONVERGENT B0 ;  /* 0x0000000000007941 */ /* 0x004fea0003800200 */
.L_x_81:
[----:B------:R-:W-:Y:S01]  /*5500*/  SYNCS.ARRIVE.TRANS64.RED.A1T0 RZ, [UR46], RZ ;  /* 0x000000ffffff79a7 */ /* 0x000fe2000810042e */
[----:B------:R-:W-:Y:S01]  /*5510*/  UIADD3 UR26, UPT, UPT, UR7, UR48, URZ ;  /* 0x00000030071a7290 */ /* 0x000fe2000fffe0ff */
[----:B------:R-:W-:Y:S01]  /*5520*/  LOP3.LUT R11, R11, 0x1, RZ, 0x3c, !PT ;  /* 0x000000010b0b7812 */ /* 0x000fe200078e3cff */
[----:B------:R-:W-:Y:S01]  /*5530*/  UIADD3 UR47, UPT, UPT, UR14, UR44, URZ ;  /* 0x0000002c0e2f7290 */ /* 0x000fe2000fffe0ff */
[----:B------:R-:W-:Y:S01]  /*5540*/  LOP3.LUT R10, R10, 0x1, RZ, 0x3c, !PT ;  /* 0x000000010a0a7812 */ /* 0x000fe200078e3cff */
[----:B------:R-:W-:Y:S01]  /*5550*/  UPLOP3.LUT UP4, UPT, UPT, UPT, UPT, 0x80, 0x8 ;  /* 0x000000000008789c */ /* 0x000fe20003f8f070 */
[----:B------:R-:W-:Y:S10]  /*5560*/  BRA.U UP1, `(.L_x_83) ;  /* 0xfffffff501047547 */ /* 0x000ff4000b83ffff */
[----:B-1----:R-:W-:Y:S07]  /*5570*/  MOV R0, UR24 ;  /* 0x0000001800007c02 */ /* 0x002fee0008000f00 */
.L_x_84:
[----:B-1----:R-:W-:-:S04]  /*5580*/  SHF.L.U32 R2, R11, 0x1f, RZ ;  /* 0x0000001f0b027819 */ /* 0x002fc800000006ff */
[----:B------:R1:W2:Y:S03]  /*5590*/  SYNCS.PHASECHK.TRANS64.TRYWAIT P0, [R0+URZ+0x118], R2 ;  /* 0x00011802000075a7 */ /* 0x0002a600080011ff */
[----:B--2---:R-:W-:Y:S05]  /*55a0*/  @!P0 NANOSLEEP.SYNCS 0x989680 ;  /* 0x009896800000895d */ /* 0x004fea0003900000 */
[----:B------:R-:W2:Y:S02]  /*55b0*/  @!P0 SYNCS.PHASECHK.TRANS64 P0, [R0+URZ+0x118], R2 ;  /* 0x00011802000085a7 */ /* 0x000ea400080010ff */
[----:B--2---:R-:W-:Y:S05]  /*55c0*/  @P0 EXIT ;  /* 0x000000000000094d */ /* 0x004fea0003800000 */
[----:B------:R-:W-:Y:S05]  /*55d0*/  BRA `(.L_x_84) ;  /* 0xfffffffc00e87947 */ /* 0x000fea000383ffff */
.L_x_73:
[----:B------:R-:W-:-:S06]  /*55e0*/  UISETP.GE.AND UP0, UPT, UR15, 0x4, UPT ;  /* 0x000000040f00788c */ /* 0x000fcc000bf06270 */
[----:B------:R-:W-:-:S13]  /*55f0*/  PLOP3.LUT P0, PT, PT, PT, UP0, 0x80, 0x8 ;  /* 0x000000000008781c */ /* 0x000fda0003f0f008 */
[----:B-1----:R-:W-:Y:S05]  /*5600*/  @!P0 EXIT ;  /* 0x000000000000894d */ /* 0x002fea0003800000 */
[----:B------:R-:W1:Y:S08]  /*5610*/  S2UR UR4, SR_CgaCtaId ;  /* 0x00000000000479c3 */ /* 0x000e700000008800 */
[----:B------:R-:W-:Y:S01]  /*5620*/  BAR.SYNC.DEFER_BLOCKING 0x6, 0xa0 ;  /* 0x0182800000007b1d */ /* 0x000fe20000010000 */
[C---:B------:R-:W-:Y:S01]  /*5630*/  IMAD.SHL.U32 R4, R133.reuse, 0x40, RZ ;  /* 0x0000004085047824 */ /* 0x040fe200078e00ff */
[----:B------:R-:W-:Y:S01]  /*5640*/  USHF.R.S32.HI UR46, URZ, 0x1f, UR5 ;  /* 0x0000001fff2e7899 */ /* 0x000fe20008011405 */
[C---:B------:R-:W-:Y:S01]  /*5650*/  IMAD.SHL.U32 R138, R133.reuse, 0x8, RZ ;  /* 0x00000008858a7824 */ /* 0x040fe200078e00ff */
[----:B------:R-:W-:Y:S01]  /*5660*/  CS2R R134, SRZ ;  /* 0x0000000000867805 */ /* 0x000fe2000001ff00 */
[C---:B------:R-:W-:Y:S01]  /*5670*/  IMAD.SHL.U32 R143, R133.reuse, 0x10, RZ ;  /* 0x00000010858f7824 */ /* 0x040fe200078e00ff */
[----:B------:R-:W-:Y:S01]  /*5680*/  UMOV UR44, 0x400 ;  /* 0x00000400002c7882 */ /* 0x000fe20000000000 */
[----:B------:R-:W-:Y:S01]  /*5690*/  LOP3.LUT R5, R4, 0x180, RZ, 0xc0, !PT ;  /* 0x0000018004057812 */ /* 0x000fe200078ec0ff */
[----:B------:R-:W-:Y:S01]  /*56a0*/  ULEA.HI UR46, UR46, UR5, URZ, 0x6 ;  /* 0x000000052e2e7291 */ /* 0x000fe2000f8f30ff */
[----:B------:R-:W-:Y:S01]  /*56b0*/  IMAD.U32 R69, R133, 0x10000, RZ ;  /* 0x0001000085457824 */ /* 0x000fe200078e00ff */
[----:B------:R-:W-:Y:S01]  /*56c0*/  LOP3.LUT R137, R143, 0x20, RZ, 0xc0, !PT ;  /* 0x000000208f897812 */ /* 0x000fe200078ec0ff */
[----:B------:R-:W-:Y:S01]  /*56d0*/  IMAD.MOV.U32 R68, RZ, RZ, RZ ;  /* 0x000000ffff447224 */ /* 0x000fe200078e00ff */
[----:B------:R-:W-:Y:S01]  /*56e0*/  LOP3.LUT R138, R5, 0x30, R138, 0xf8, !PT ;  /* 0x00000030058a7812 */ /* 0x000fe200078ef88a */
[----:B------:R-:W-:Y:S01]  /*56f0*/  IMAD.MOV.U32 R136, RZ, RZ, RZ ;  /* 0x000000ffff887224 */ /* 0x000fe200078e00ff */
[----:B------:R-:W-:Y:S01]  /*5700*/  LOP3.LUT R143, R143, 0x40, RZ, 0xc0, !PT ;  /* 0x000000408f8f7812 */ /* 0x000fe200078ec0ff */
[----:B------:R-:W2:Y:S01]  /*5710*/  LDCU UR56, c[0x0][0x370] ;  /* 0x00006e00ff3877ac */ /* 0x000ea20008000800 */
[----:B------:R-:W-:-:S02]  /*5720*/  LOP3.LUT R138, R138, 0x1e40, R4, 0xf8, !PT ;  /* 0x00001e408a8a7812 */ /* 0x000fc400078ef804 */
[----:B------:R-:W-:Y:S01]  /*5730*/  LOP3.LUT R69, R69, 0x600000, RZ, 0xc0, !PT ;  /* 0x0060000045457812 */ /* 0x000fe200078ec0ff */
[----:B------:R-:W3:Y:S01]  /*5740*/  LDCU UR42, c[0x0][0xb0c] ;  /* 0x00016180ff2a77ac */ /* 0x000ee20008000800 */
[----:B-1----:R-:W-:Y:S01]  /*5750*/  ULEA UR44, UR4, UR44, 0x18 ;  /* 0x0000002c042c7291 */ /* 0x002fe2000f8ec0ff */
[----:B------:R-:W1:Y:S05]  /*5760*/  LDCU UR38, c[0x0][0xb30] ;  /* 0x00016600ff2677ac */ /* 0x000e6a0008000800 */
[----:B------:R-:W-:Y:S01]  /*5770*/  VIADD R144, R138, UR44 ;  /* 0x0000002c8a907c36 */ /* 0x000fe20008000000 */
[----:B------:R-:W-:Y:S02]  /*5780*/  UIADD3 UR4, UPT, UPT, UR44, 0x2200, URZ ;  /* 0x000022002c047890 */ /* 0x000fe4000fffe0ff */
[----:B------:R-:W4:Y:S01]  /*5790*/  LDS R2, [UR44+0x180] ;  /* 0x0001802cff027984 */ /* 0x000f220008000800 */
[----:B------:R-:W-:Y:S01]  /*57a0*/  UIADD3 UR5, UPT, UPT, UR44, 0x200, URZ ;  /* 0x000002002c057890 */ /* 0x000fe2000fffe0ff */
[--C-:B------:R-:W-:Y:S01]  /*57b0*/  IADD3 R137, PT, PT, -R137, 0x200, R144.reuse ;  /* 0x0000020089897810 */ /* 0x100fe20007ffe190 */
[----:B------:R-:W1:Y:S01]  /*57c0*/  LDCU UR57, c[0x0][0x388] ;  /* 0x00007100ff3977ac */ /* 0x000e620008000800 */
[----:B------:R-:W-:Y:S01]  /*57d0*/  IADD3 R144, PT, PT, -R143, 0x200, R144 ;  /* 0x000002008f907810 */ /* 0x000fe20007ffe190 */
[----:B------:R-:W-:-:S02]  /*57e0*/  IMAD.U32 R145, RZ, RZ, UR4 ;  /* 0x00000004ff917e24 */ /* 0x000fc4000f8e00ff */
[----:B------:R-:W-:Y:S01]  /*57f0*/  IMAD.U32 R146, RZ, RZ, UR5 ;  /* 0x00000005ff927e24 */ /* 0x000fe2000f8e00ff */
[----:B------:R-:W1:Y:S01]  /*5800*/  LDCU.64 UR50, c[0x0][0x888] ;  /* 0x00011100ff3277ac */ /* 0x000e620008000a00 */
[----:B------:R-:W-:Y:S01]  /*5810*/  IMAD.IADD R143, R137, 0x1, -R143 ;  /* 0x00000001898f7824 */ /* 0x000fe200078e0a8f */
[----:B------:R-:W1:Y:S01]  /*5820*/  LDCU.64 UR40, c[0x0][0xb28] ;  /* 0x00016500ff2877ac */ /* 0x000e620008000a00 */
[----:B------:R-:W1:Y:S01]  /*5830*/  LDCU.64 UR58, c[0x0][0x890] ;  /* 0x00011200ff3a77ac */ /* 0x000e620008000a00 */
[----:B------:R-:W1:Y:S01]  /*5840*/  LDCU.64 UR60, c[0x0][0x8b0] ;  /* 0x00011600ff3c77ac */ /* 0x000e620008000a00 */
[----:B------:R-:W1:Y:S01]  /*5850*/  LDCU.64 UR62, c[0x0][0x8a8] ;  /* 0x00011500ff3e77ac */ /* 0x000e620008000a00 */
[----:B------:R-:W1:Y:S01]  /*5860*/  LDCU.128 UR52, c[0x0][0xb10] ;  /* 0x00016200ff3477ac */ /* 0x000e620008000c00 */
[----:B------:R-:W1:Y:S01]  /*5870*/  LDCU UR49, c[0x0][0x374] ;  /* 0x00006e80ff3177ac */ /* 0x000e620008000800 */
[----:B------:R-:W-:Y:S01]  /*5880*/  USHF.R.S32.HI UR46, URZ, 0x6, UR46 ;  /* 0x00000006ff2e7899 */ /* 0x000fe2000801142e */
[C---:B----4-:R-:W-:Y:S01]  /*5890*/  VIADD R3, R2.reuse, 0x40 ;  /* 0x0000004002037836 */ /* 0x050fe20000000000 */
[----:B------:R-:W-:-:S04]  /*58a0*/  LOP3.LUT R2, R2, 0xffff, RZ, 0xc0, !PT ;  /* 0x0000ffff02027812 */ /* 0x000fc800078ec0ff */
[----:B------:R-:W-:-:S05]  /*58b0*/  LOP3.LUT R3, R3, 0xffff, RZ, 0xc0, !PT ;  /* 0x0000ffff03037812 */ /* 0x000fca00078ec0ff */
[----:B-123--:R4:W-:Y:S02]  /*58c0*/  STL.64 [R1], R2 ;  /* 0x0000000201007387 */ /* 0x00e9e40000100a00 */
.L_x_102:
[----:B----4-:R-:W-:Y:S04]  /*58d0*/  SHF.L.U32 R2, R135, 0x1f, RZ ;  /* 0x0000001f87027819 */ /* 0x010fe800000006ff */
[----:B-1----:R-:W1:Y:S02]  /*58e0*/  SYNCS.PHASECHK.TRANS64.TRYWAIT P0, [UR44+0x130], R2 ;  /* 0x00013002ff0075a7 */ /* 0x002e64000800112c */
[----:B-12---:R-:W-:Y:S05]  /*58f0*/  @!P0 BRA `(.L_x_85) ;  /* 0x0000003000988947 */ /* 0x006fea0003800000 */
.L_x_158:
[----:B------:R-:W2:Y:S01]  /*5900*/  LDS.128 R4, [UR44+0x170] ;  /* 0x0001702cff047984 */ /* 0x000ea20008000c00 */
[----:B------:R-:W-:Y:S01]  /*5910*/  UIADD3 UR4, UPT, UPT, UR44, 0x138, URZ ;  /* 0x000001382c047890 */ /* 0x000fe2000fffe0ff */
[----:B-1----:R-:W-:Y:S01]  /*5920*/  IMAD R2, R68, 0x4, R1 ;  /* 0x0000000444027824 */ /* 0x002fe200078e0201 */
[----:B------:R-:W-:Y:S02]  /*5930*/  UISETP.GE.AND UP0, UPT, UR39, 0x1, UPT ;  /* 0x000000012700788c */ /* 0x000fe4000bf06270 */
[----:B------:R-:W-:Y:S01]  /*5940*/  UPRMT UR4, URZ, 0x654, UR4 ;  /* 0x00000654ff047896 */ /* 0x000fe20008000004 */
[----:B------:R-:W-:Y:S01]  /*5950*/  @!PT LDS RZ, [RZ] ;  /* 0x00000000fffff984 */ /* 0x000fe20000000800 */
[----:B------:R-:W-:Y:S01]  /*5960*/  @!PT LDS RZ, [RZ] ;  /* 0x00000000fffff984 */ /* 0x000fe20000000800 */
[----:B------:R-:W-:Y:S01]  /*5970*/  @!PT LDS RZ, [RZ] ;  /* 0x00000000fffff984 */ /* 0x000fe20000000800 */
[----:B------:R-:W-:Y:S01]  /*5980*/  @!PT LDS RZ, [RZ] ;  /* 0x00000000fffff984 */ /* 0x000fe20000000800 */
[----:B------:R1:W-:Y:S06]  /*5990*/  MEMBAR.ALL.CTA ;  /* 0x0000000000007992 */ /* 0x0003ec0000008000 */
[----:B-1----:R-:W1:Y:S02]  /*59a0*/  FENCE.VIEW.ASYNC.S ;  /* 0x00000000000073c6 */ /* 0x002e640000000000 */
[----:B-1----:R-:W-:Y:S06]  /*59b0*/  SYNCS.ARRIVE.TRANS64.RED.A1T0 RZ, [UR4], RZ ;  /* 0x000000ffffff79a7 */ /* 0x002fec0008100404 */
[----:B------:R-:W5:Y:S01]  /*59c0*/  LDL R2, [R2] ;  /* 0x0000000002027983 */ /* 0x000f620000100800 */
[----:B--2---:R-:W-:Y:S11]  /*59d0*/  LOP3.LUT P0, RZ, R6, 0x1, RZ, 0xc0, !PT ;  /* 0x0000000106ff7812 */ /* 0x004ff6000780c0ff */
[----:B------:R-:W-:Y:S02]  /*59e0*/  @!UPT UIADD3 URZ, UPT, UPT, URZ, URZ, URZ ;  /* 0x000000fffffff290 */ /* 0x000fe4000fffe0ff */
[----:B------:R-:W-:Y:S01]  /*59f0*/  VOTEU.ANY UP1, P0 ;  /* 0x0000000000ff7886 */ /* 0x000fe20000020100 */
[----:B------:R-:W-:Y:S01]  /*5a00*/  PLOP3.LUT P0, PT, PT, PT, UP1, 0x80, 0x8 ;  /* 0x000000000008781c */ /* 0x000fe20003f0f018 */
[----:B------:R-:W-:Y:S11]  /*5a10*/  UP2UR UR48, UPR, URZ, 0x2 ;  /* 0x00000002ff307883 */ /* 0x000ff60008000000 */
[----:B------:R-:W-:Y:S01]  /*5a20*/  @!UPT UIADD3 URZ, UPT, UPT, URZ, URZ, URZ ;  /* 0x000000fffffff290 */ /* 0x000fe2000fffe0ff */
[----:B------:R-:W-:Y:S02]  /*5a30*/  @P0 MOV R3, R4 ;  /* 0x0000000400030202 */ /* 0x000fe40000000f00 */
[----:B------:R-:W-:Y:S02]  /*5a40*/  @P0 LOP3.LUT R0, R5, 0xffff, RZ, 0xc0, !PT ;  /* 0x0000ffff05000812 */ /* 0x000fe400078ec0ff */
[----:B------:R-:W-:Y:S02]  /*5a50*/  @P0 R2UR UR5, R3 ;  /* 0x00000000030502ca */ /* 0x000fe400000e0000 */
[----:B------:R-:W-:Y:S01]  /*5a60*/  @P0 R2UR UR4, R0 ;  /* 0x00000000000402ca */ /* 0x000fe200000e0000 */
[----:B------:R-:W-:Y:S05]  /*5a70*/  IMAD.U32 R0, RZ, RZ, UR46 ;  /* 0x0000002eff007e24 */ /* 0x000fea000f8e00ff */
[----:B------:R-:W-:Y:S05]  /*5a80*/  IABS R3, R0 ;  /* 0x0000000000037213 */ /* 0x000fea0000000000 */
[----:B------:R-:W-:Y:S02]  /*5a90*/  @UP1 UMOV UR37, UR5 ;  /* 0x0000000500251c82 */ /* 0x000fe40008000000 */
[----:B------:R-:W-:Y:S01]  /*5aa0*/  @UP1 UMOV UR36, UR4 ;  /* 0x0000000400241c82 */ /* 0x000fe20008000000 */
[----:B------:R-:W-:Y:S05]  /*5ab0*/  BRA.U !UP0, `(.L_x_86) ;  /* 0x0000000108cc7547 */ /* 0x000fea000b800000 */
[----:B------:R-:W1:Y:S01]  /*5ac0*/  LDCU UR9, c[0x0][0xb20] ;  /* 0x00016400ff0977ac */ /* 0x000e620008000800 */
[----:B------:R-:W-:Y:S02]  /*5ad0*/  UIMAD.WIDE.U32 UR4, UR49, UR55, URZ ;  /* 0x00000037310472a5 */ /* 0x000fe4000f8e00ff */
[----:B------:R-:W-:Y:S02]  /*5ae0*/  UIMAD.WIDE.U32 UR6, UR56, UR52, URZ ;  /* 0x00000034380672a5 */ /* 0x000fe4000f8e00ff */
[----:B------:R-:W-:Y:S02]  /*5af0*/  UIMAD.WIDE.U32 UR10, UR36, UR55, URZ ;  /* 0x00000037240a72a5 */ /* 0x000fe4000f8e00ff */
[----:B------:R-:W-:Y:S02]  /*5b00*/  UISETP.NE.AND UP0, UPT, UR54, 0x1, UPT ;  /* 0x000000013600788c */ /* 0x000fe4000bf05270 */
[----:B------:R-:W-:Y:S02]  /*5b10*/  UISETP.NE.AND UP1, UPT, UR42, 0x1, UPT ;  /* 0x000000012a00788c */ /* 0x000fe4000bf25270 */
[----:B------:R-:W-:Y:S02]  /*5b20*/  UISETP.NE.AND UP2, UPT, UR39, 0x1, UPT ;  /* 0x000000012700788c */ /* 0x000fe4000bf45270 */
[----:B------:R-:W-:Y:S01]  /*5b30*/  UIMAD.WIDE.U32 UR12, UR37, UR52, URZ ;  /* 0x00000034250c72a5 */ /* 0x000fe2000f8e00ff */
[----:B------:R-:W-:Y:S01]  /*5b40*/  UMOV UR4, UR5 ;  /* 0x0000000500047c82 */ /* 0x000fe20008000000 */
[----:B------:R-:W-:Y:S01]  /*5b50*/  UMOV UR6, UR11 ;  /* 0x0000000b00067c82 */ /* 0x000fe20008000000 */
[----:B-1----:R-:W-:Y:S03]  /*5b60*/  USHF.R.U32.HI UR8, URZ, UR9, UR4 ;  /* 0x00000009ff087299 */ /* 0x002fe60008011604 */
[----:B------:R-:W-:Y:S02]  /*5b70*/  UMOV UR4, UR7 ;  /* 0x0000000700047c82 */ /* 0x000fe40008000000 */
[----:B------:R-:W-:Y:S02]  /*5b80*/  USHF.R.U32.HI UR5, URZ, UR53, UR4 ;  /* 0x00000035ff057299 */ /* 0x000fe40008011604 */
[----:B------:R-:W-:Y:S02]  /*5b90*/  USEL UR4, UR49, UR8, !UP0 ;  /* 0x0000000831047287 */ /* 0x000fe4000c000000 */
[----:B------:R-:W-:Y:S02]  /*5ba0*/  USHF.R.U32.HI UR8, URZ, UR9, UR6 ;  /* 0x00000009ff087299 */ /* 0x000fe40008011606 */
[----:B------:R-:W-:Y:S02]  /*5bb0*/  UIMAD.WIDE.U32 UR6, UR4, UR40, URZ ;  /* 0x00000028040672a5 */ /* 0x000fe4000f8e00ff */
[----:B------:R-:W-:Y:S02]  /*5bc0*/  USEL UR9, UR56, UR5, !UP1 ;  /* 0x0000000538097287 */ /* 0x000fe4000c800000 */
[----:B------:R-:W-:Y:S02]  /*5bd0*/  USEL UR8, UR36, UR8, !UP0 ;  /* 0x0000000824087287 */ /* 0x000fe4000c000000 */
[----:B------:R-:W-:Y:S01]  /*5be0*/  UIMAD.WIDE.U32 UR10, UR9, UR40, URZ ;  /* 0x00000028090a72a5 */ /* 0x000fe2000f8e00ff */
[----:B------:R-:W-:Y:S01]  /*5bf0*/  UMOV UR6, UR7 ;  /* 0x0000000700067c82 */ /* 0x000fe20008000000 */
[----:B------:R-:W-:Y:S01]  /*5c00*/  UMOV UR5, UR13 ;  /* 0x0000000d00057c82 */ /* 0x000fe20008000000 */
[----:B------:R-:W-:Y:S02]  /*5c10*/  @UP2 USHF.R.U32.HI UR4, URZ, UR41, UR6 ;  /* 0x00000029ff042299 */ /* 0x000fe40008011606 */
[----:B------:R-:W-:Y:S02]  /*5c20*/  USHF.R.U32.HI UR5, URZ, UR53, UR5 ;  /* 0x00000035ff057299 */ /* 0x000fe40008011605 */
[----:B------:R-:W-:Y:S02]  /*5c30*/  UIMAD UR4, UR39, UR4, URZ ;  /* 0x00000004270472a4 */ /* 0x000fe4000f8e02ff */
[----:B------:R-:W-:Y:S02]  /*5c40*/  USEL UR5, UR37, UR5, !UP1 ;  /* 0x0000000525057287 */ /* 0x000fe4000c800000 */
[----:B------:R-:W-:Y:S01]  /*5c50*/  UISETP.GE.AND UP0, UPT, UR8, UR4, UPT ;  /* 0x000000040800728c */ /* 0x000fe2000bf06270 */
[----:B------:R-:W-:Y:S01]  /*5c60*/  UMOV UR6, UR11 ;  /* 0x0000000b00067c82 */ /* 0x000fe20008000000 */
[----:B------:R-:W-:Y:S02]  /*5c70*/  UIMAD.WIDE.U32 UR10, UR8, UR40, URZ ;  /* 0x00000028080a72a5 */ /* 0x000fe4000f8e00ff */
[----:B------:R-:W-:Y:S04]  /*5c80*/  @UP2 USHF.R.U32.HI UR9, URZ, UR41, UR6 ;  /* 0x00000029ff092299 */ /* 0x000fe80008011606 */
[----:B------:R-:W-:Y:S01]  /*5c90*/  UIMAD UR6, UR39, UR9, URZ ;  /* 0x00000009270672a4 */ /* 0x000fe2000f8e02ff */
[----:B------:R-:W-:Y:S03]  /*5ca0*/  UMOV UR4, UR11 ;  /* 0x0000000b00047c82 */ /* 0x000fe60008000000 */
[----:B------:R-:W-:Y:S02]  /*5cb0*/  UISETP.GE.OR UP0, UPT, UR5, UR6, UP0 ;  /* 0x000000060500728c */ /* 0x000fe40008706670 */
[----:B------:R-:W-:Y:S02]  /*5cc0*/  USHF.R.U32.HI UR4, URZ, UR41, UR4 ;  /* 0x00000029ff047299 */ /* 0x000fe40008011604 */
[----:B------:R-:W-:Y:S02]  /*5cd0*/  UIMAD.WIDE.U32 UR6, UR5, UR40, URZ ;  /* 0x00000028050672a5 */ /* 0x000fe4000f8e00ff */
[----:B------:R-:W-:Y:S02]  /*5ce0*/  USEL UR11, UR8, UR4, !UP2 ;  /* 0x00000004080b7287 */ /* 0x000fe4000d000000 */
[----:B------:R-:W-:Y:S02]  /*5cf0*/  UIADD3 UR6, UPT, UPT, -UR5, URZ, URZ ;  /* 0x000000ff05067290 */ /* 0x000fe4000fffe1ff */
[----:B------:R-:W-:Y:S02]  /*5d00*/  UIADD3 UR10, UPT, UPT, -UR11, URZ, URZ ;  /* 0x000000ff0b0a7290 */ /* 0x000fe4000fffe1ff */
[----:B------:R-:W-:Y:S02]  /*5d10*/  UIMAD UR6, UR42, UR6, UR37 ;  /* 0x000000062a0672a4 */ /* 0x000fe4000f8e0225 */
[----:B------:R-:W-:Y:S01]  /*5d20*/  UIMAD UR10, UR39, UR10, UR8 ;  /* 0x0000000a270a72a4 */ /* 0x000fe2000f8e0208 */
[----:B------:R-:W-:Y:S01]  /*5d30*/  @!UP0 UMOV UR4, UR7 ;  /* 0x0000000700048c82 */ /* 0x000fe20008000000 */
[----:B------:R-:W-:Y:S02]  /*5d40*/  UIADD3 UR7, UPT, UPT, -UR8, URZ, URZ ;  /* 0x000000ff08077290 */ /* 0x000fe4000fffe1ff */
[----:B------:R-:W-:Y:S04]  /*5d50*/  @!UP0 USHF.R.U32.HI UR4, URZ, UR41, UR4 ;  /* 0x00000029ff048299 */ /* 0x000fe80008011604 */
[----:B------:R-:W-:Y:S04]  /*5d60*/  @!UP0 USEL UR4, UR5, UR4, !UP2 ;  /* 0x0000000405048287 */ /* 0x000fe8000d000000 */
[----:B------:R-:W-:Y:S02]  /*5d70*/  @!UP0 UIMAD UR9, UR9, UR10, UR4 ;  /* 0x0000000a090982a4 */ /* 0x000fe4000f8e0204 */
[----:B------:R-:W-:Y:S02]  /*5d80*/  @!UP0 UIADD3 UR10, UPT, UPT, UR11, -UR4, URZ ;  /* 0x800000040b0a8290 */ /* 0x000fe4000fffe0ff */
[----:B------:R-:W-:Y:S02]  /*5d90*/  UIMAD UR4, UR54, UR7, UR36 ;  /* 0x00000007360472a4 */ /* 0x000fe4000f8e0224 */
[----:B------:R-:W-:Y:S03]  /*5da0*/  @!UP0 UIMAD UR8, UR10, UR39, UR5 ;  /* 0x000000270a0882a4 */ /* 0x000fe6000f8e0205 */
[----:B------:R-:W-:Y:S02]  /*5db0*/  @!UP0 UMOV UR5, UR9 ;  /* 0x0000000900058c82 */ /* 0x000fe40008000000 */
[----:B------:R-:W-:Y:S02]  /*5dc0*/  UIMAD UR37, UR5, UR42, UR6 ;  /* 0x0000002a052572a4 */ /* 0x000fe4000f8e0206 */
[----:B------:R-:W-:Y:S11]  /*5dd0*/  UIMAD UR36, UR8, UR54, UR4 ;  /* 0x00000036082472a4 */ /* 0x000ff6000f8e0204 */
[----:B------:R-:W-:Y:S01]  /*5de0*/  @!UPT UIADD3 URZ, UPT, UPT, URZ, URZ, URZ ;  /* 0x000000fffffff290 */ /* 0x000fe2000fffe0ff */
.L_x_86:
[----:B------:R-:W-:Y:S01]  /*5df0*/  UISETP.NE.AND UP1, UPT, UR38, 0x1, UPT ;  /* 0x000000012600788c */ /* 0x000fe2000bf25270 */
[----:B------:R-:W-:Y:S01]  /*5e00*/  R2UR UR6, R3 ;  /* 0x00000000030672ca */ /* 0x000fe200000e0000 */
[----:B------:R-:W-:Y:S01]  /*5e10*/  UISETP.NE.AND UP4, UPT, UR46, URZ, UPT ;  /* 0x000000ff2e00728c */ /* 0x000fe2000bf85270 */
[----:B------:R-:W-:Y:S01]  /*5e20*/  IABS R0, R0 ;  /* 0x0000000000007213 */ /* 0x000fe20000000000 */
[----:B------:R-:W-:Y:S01]  /*5e30*/  UIADD3 UR16, UPT, UPT, UR44, 0x200, URZ ;  /* 0x000002002c107890 */ /* 0x000fe2000fffe0ff */
[----:B------:R-:W-:Y:S03]  /*5e40*/  @P0 SHF.R.U32.HI R142, RZ, 0x10, R5 ;  /* 0x00000010ff8e0819 */ /* 0x000fe60000011605 */
[----:B------:R-:W-:Y:S03]  /*5e50*/  IMAD.MOV R0, RZ, RZ, -R0 ;  /* 0x000000ffff007224 */ /* 0x000fe600078e0a00 */
[----:B------:R-:W1:Y:S03]  /*5e60*/  @!UP1 LDCU.128 UR12, c[0x0][0xb10] ;  /* 0x00016200ff0c97ac */ /* 0x000e660008000c00 */
[----:B------:R-:W2:Y:S01]  /*5e70*/  I2F.RP R3, UR6 ;  /* 0x0000000600037d06 */ /* 0x000ea20008209400 */
[----:B------:R-:W3:Y:S09]  /*5e80*/  @!UP1 LDCU UR10, c[0x0][0xb20] ;  /* 0x00016400ff0a97ac */ /* 0x000ef20008000800 */
[----:B--2---:R-:W2:Y:S02]  /*5e90*/  MUFU.RCP R3, R3 ;  /* 0x0000000300037308 */ /* 0x004ea40000001000 */
[----:B--2---:R-:W-:Y:S08]  /*5ea0*/  VIADD R3, R3, 0xffffffe ;  /* 0x0ffffffe03037836 */ /* 0x004ff00000000000 */
[----:B------:R-:W2:Y:S02]  /*5eb0*/  F2I.FTZ.U32.TRUNC.NTZ R3, R3 ;  /* 0x0000000300037305 */ /* 0x000ea4000021f000 */
[----:B--2---:R-:W-:Y:S01]  /*5ec0*/  R2UR UR5, R3 ;  /* 0x00000000030572ca */ /* 0x004fe200000e0000 */
[----:B------:R-:W-:Y:S05]  /*5ed0*/  IMAD.U32 R3, RZ, RZ, UR26 ;  /* 0x0000001aff037e24 */ /* 0x000fea000f8e00ff */
[----:B------:R-:W-:Y:S04]  /*5ee0*/  IABS R3, R3 ;  /* 0x0000000300037213 */ /* 0x000fe80000000000 */
[----:B------:R-:W-:Y:S03]  /*5ef0*/  R2UR UR8, R3 ;  /* 0x00000000030872ca */ /* 0x000fe600000e0000 */
[----:B------:R-:W-:Y:S04]  /*5f00*/  UIADD3 UR4, UPT, UPT, URZ, -UR5, URZ ;  /* 0x80000005ff047290 */ /* 0x000fe8000fffe0ff */
[----:B------:R-:W-:Y:S03]  /*5f10*/  UIMAD UR7, UR4, UR6, URZ ;  /* 0x00000006040772a4 */ /* 0x000fe6000f8e02ff */
[----:B------:R-:W-:Y:S02]  /*5f20*/  UMOV UR4, URZ ;  /* 0x000000ff00047c82 */ /* 0x000fe40008000000 */
[----:B------:R-:W-:Y:S02]  /*5f30*/  UIMAD.WIDE.U32 UR4, UR5, UR7, UR4 ;  /* 0x00000007050472a5 */ /* 0x000fe4000f8e0004 */
[----:B------:R-:W-:Y:S05]  /*5f40*/  R2UR UR7, R0 ;  /* 0x00000000000772ca */ /* 0x000fea00000e0000 */
[----:B------:R-:W-:Y:S02]  /*5f50*/  UMOV UR4, UR5 ;  /* 0x0000000500047c82 */ /* 0x000fe40008000000 */
[----:B------:R-:W-:Y:S07]  /*5f60*/  UIMAD.WIDE.U32 UR4, UR4, UR8, URZ ;  /* 0x00000008040472a5 */ /* 0x000fee000f8e00ff */
[----:B------:R-:W-:Y:S02]  /*5f70*/  UMOV UR11, UR5 ;  /* 0x00000005000b7c82 */ /* 0x000fe40008000000 */
[----:B------:R-:W-:Y:S02]  /*5f80*/  UIMAD UR4, UR11, UR7, UR8 ;  /* 0x000000070b0472a4 */ /* 0x000fe4000f8e0208 */
[----:B------:R-:W2:Y:S02]  /*5f90*/  @!UP1 LDCU UR5, c[0x0][0xb0c] ;  /* 0x00016180ff0597ac */ /* 0x000ea40008000800 */
[----:B------:R-:W-:Y:S02]  /*5fa0*/  UISETP.GT.U32.AND UP0, UPT, UR6, UR4, UPT ;  /* 0x000000040600728c */ /* 0x000fe4000bf04070 */
[----:B-1----:R-:W-:Y:S09]  /*5fb0*/  UIMAD.WIDE.U32 UR8, UR37, UR12, URZ ;  /* 0x0000000c250872a5 */ /* 0x002ff2000f8e00ff */
[----:B------:R-:W-:Y:S02]  /*5fc0*/  @!UP0 UIADD3 UR4, UPT, UPT, UR4, -UR6, URZ ;  /* 0x8000000604048290 */ /* 0x000fe4000fffe0ff */
[----:B------:R-:W-:Y:S02]  /*5fd0*/  @!UP0 UIADD3 UR11, UPT, UPT, UR11, 0x1, URZ ;  /* 0x000000010b0b8890 */ /* 0x000fe4000fffe0ff */
[----:B------:R-:W-:Y:S02]  /*5fe0*/  UISETP.GE.U32.AND UP3, UPT, UR4, UR6, UPT ;  /* 0x000000060400728c */ /* 0x000fe4000bf66070 */
[----:B------:R-:W-:Y:S02]  /*5ff0*/  UIMAD.WIDE.U32 UR6, UR36, UR15, URZ ;  /* 0x0000000f240672a5 */ /* 0x000fe4000f8e00ff */
[----:B------:R-:W-:Y:S02]  /*6000*/  ULOP3.LUT UR4, UR26, UR46, URZ, 0x3c, !UPT ;  /* 0x0000002e1a047292 */ /* 0x000fe4000f8e3cff */
[----:B------:R-:W-:Y:S02]  /*6010*/  @!UP1 UISETP.NE.AND UP0, UPT, UR14, 0x1, UPT ;  /* 0x000000010e00988c */ /* 0x000fe4000bf05270 */
[----:B------:R-:W-:Y:S02]  /*6020*/  UISETP.GE.AND UP5, UPT, UR4, URZ, UPT ;  /* 0x000000ff0400728c */ /* 0x000fe4000bfa6270 */
[----:B--2---:R-:W-:Y:S02]  /*6030*/  @!UP1 UISETP.NE.AND UP2, UPT, UR5, 0x1, UPT ;  /* 0x000000010500988c */ /* 0x004fe4000bf45270 */
[----:B------:R-:W-:Y:S01]  /*6040*/  @UP3 UIADD3 UR11, UPT, UPT, UR11, 0x1, URZ ;  /* 0x000000010b0b3890 */ /* 0x000fe2000fffe0ff */
[----:B------:R-:W-:Y:S01]  /*6050*/  @!UP1 UMOV UR6, UR7 ;  /* 0x0000000700069c82 */ /* 0x000fe20008000000 */
[----:B------:R-:W-:Y:S01]  /*6060*/  @!UP1 UMOV UR4, UR9 ;  /* 0x0000000900049c82 */ /* 0x000fe20008000000 */
[----:B---3--:R-:W-:Y:S02]  /*6070*/  @!UP1 USHF.R.U32.HI UR6, URZ, UR10, UR6 ;  /* 0x0000000aff069299 */ /* 0x008fe40008011606 */
[----:B------:R-:W-:Y:S02]  /*6080*/  @!UP1 USHF.R.U32.HI UR4, URZ, UR13, UR4 ;  /* 0x0000000dff049299 */ /* 0x000fe40008011604 */
[----:B------:R-:W-:Y:S02]  /*6090*/  @!UP1 USEL UR6, UR36, UR6, !UP0 ;  /* 0x0000000624069287 */ /* 0x000fe4000c000000 */
[----:B------:R-:W-:Y:S02]  /*60a0*/  ULOP3.LUT UP0, URZ, UR16, 0x1b0, URZ, 0xc0, !UPT ;  /* 0x000001b010ff7892 */ /* 0x000fe4000f80c0ff */
[----:B------:R-:W-:Y:S01]  /*60b0*/  @!UP1 USEL UR7, UR37, UR4, !UP2 ;  /* 0x0000000425079287 */ /* 0x000fe2000d000000 */
[----:B------:R-:W-:Y:S02]  /*60c0*/  UMOV UR43, UR11 ;  /* 0x0000000b002b7c82 */ /* 0x000fe40008000000 */
[----:B------:R-:W-:Y:S02]  /*60d0*/  @!UP5 UIADD3 UR43, UPT, UPT, -UR43, URZ, URZ ;  /* 0x000000ff2b2bd290 */ /* 0x000fe4000fffe1ff */
[----:B------:R-:W-:Y:S02]  /*60e0*/  @!UP4 ULOP3.LUT UR43, URZ, UR46, URZ, 0x33, !UPT ;  /* 0x0000002eff2bc292 */ /* 0x000fe4000f8e33ff */
[----:B------:R-:W-:Y:S02]  /*60f0*/  @!UP1 UIADD3 UR4, UPT, UPT, -UR7, UR6, URZ ;  /* 0x0000000607049290 */ /* 0x000fe4000fffe1ff */
[----:B------:R-:W-:Y:S02]  /*6100*/  @!UP1 UIADD3 UR6, UPT, UPT, UR7, -UR6, URZ ;  /* 0x8000000607069290 */ /* 0x000fe4000fffe0ff */
[----:B------:R-:W-:Y:S02]  /*6110*/  UIADD3 UR7, UPT, UPT, -UR43, URZ, URZ ;  /* 0x000000ff2b077290 */ /* 0x000fe4000fffe1ff */
[----:B------:R-:W-:Y:S02]  /*6120*/  @!UP1 UIMAD UR37, UR4, UR5, UR37 ;  /* 0x00000005042592a4 */ /* 0x000fe4000f8e0225 */
[----:B------:R-:W-:Y:S02]  /*6130*/  @!UP1 UIMAD UR36, UR6, UR14, UR36 ;  /* 0x0000000e062492a4 */ /* 0x000fe4000f8e0224 */
[----:B------:R-:W-:Y:S01]  /*6140*/  UIMAD UR45, UR46, UR7, UR26 ;  /* 0x000000072e2d72a4 */ /* 0x000fe2000f8e021a */
[----:B------:R-:W-:Y:S11]  /*6150*/  BRA.U !UP0, `(.L_x_87) ;  /* 0x0000000108407547 */ /* 0x000ff6000b800000 */
[----:B------:R-:W1:Y:S01]  /*6160*/  LDCU.64 UR8, c[0x4][0x80] ;  /* 0x01001000ff0877ac */ /* 0x000e620008000a00 */
[----:B------:R-:W-:Y:S01]  /*6170*/  MOV R15, 0x0 ;  /* 0x00000000000f7802 */ /* 0x000fe20000000f00 */
[----:B------:R-:W-:Y:S02]  /*6180*/  HFMA2 R12, -RZ, RZ, 0, 5.9604644775390625e-08 ;  /* 0x00000001ff0c7431 */ /* 0x000fe400000001ff */
[----:B------:R-:W-:Y:S02]  /*6190*/  IMAD.MOV.U32 R8, RZ, RZ, 0x70 ;  /* 0x00000070ff087424 */ /* 0x000fe400078e00ff */
[----:B------:R-:W-:Y:S01]  /*61a0*/  IMAD.MOV.U32 R13, RZ, RZ, RZ ;  /* 0x000000ffff0d7224 */ /* 0x000fe200078e00ff */
[----:B------:R-:W2:Y:S01]  /*61b0*/  LDCU.64 UR6, c[0x4][0x88] ;  /* 0x01001100ff0677ac */ /* 0x000ea20008000a00 */
[----:B------:R-:W3:Y:S01]  /*61c0*/  LDC.64 R14, c[0x4][R15] ;  /* 0x010000000f0e7b82 */ /* 0x000ee20000000a00 */
[----:B------:R-:W4:Y:S01]  /*61d0*/  LDCU.64 UR4, c[0x4][0x8] ;  /* 0x01000100ff0477ac */ /* 0x000f220008000a00 */
[----:B-1----:R-:W-:Y:S01]  /*61e0*/  MOV R5, UR9 ;  /* 0x0000000900057c02 */ /* 0x002fe20008000f00 */
[----:B------:R-:W-:Y:S01]  /*61f0*/  IMAD.U32 R4, RZ, RZ, UR8 ;  /* 0x00000008ff047e24 */ /* 0x000fe2000f8e00ff */
[----:B--2---:R-:W-:Y:S01]  /*6200*/  MOV R7, UR7 ;  /* 0x0000000700077c02 */ /* 0x004fe20008000f00 */
[----:B------:R-:W-:Y:S01]  /*6210*/  IMAD.U32 R6, RZ, RZ, UR6 ;  /* 0x00000006ff067e24 */ /* 0x000fe2000f8e00ff */
[----:B----4-:R-:W-:Y:S01]  /*6220*/  MOV R11, UR5 ;  /* 0x00000005000b7c02 */ /* 0x010fe20008000f00 */
[----:B------:R-:W-:Y:S02]  /*6230*/  IMAD.U32 R10, RZ, RZ, UR4 ;  /* 0x00000004ff0a7e24 */ /* 0x000fe4000f8e00ff */
[----:B------:R-:W-:Y:S07]  /*6240*/  LEPC R20, `(.L_x_87) ;  /* 0x000000001014794e */ /* 0x000fee0000000000 */
[----:B---3-5:R-:W-:Y:S05]  /*6250*/  CALL.ABS.NOINC R14 ;  /* 0x000000000e007343 */ /* 0x028fea0003c00000 */
.L_x_87:
[----:B------:R-:W-:Y:S01]  /*6260*/  LOP3.LUT P0, RZ, R145, 0x1b0, RZ, 0xc0, !PT ;  /* 0x000001b091ff7812 */ /* 0x000fe2000780c0ff */
[----:B------:R-:W-:Y:S11]  /*6270*/  BSSY.RECONVERGENT B6, `(.L_x_88) ;  /* 0x0000013000067945 */ /* 0x000ff60003800200 */
[----:B------:R-:W-:Y:S01]  /*6280*/  @!UPT UIADD3 URZ, UPT, UPT, URZ, URZ, URZ ;  /* 0x000000fffffff290 */ /* 0x000fe2000fffe0ff */
[----:B------:R-:W-:Y:S05]  /*6290*/  @!P0 BRA `(.L_x_89) ;  /* 0x0000000000408947 */ /* 0x000fea0003800000 */
        /* <DEDUP_REMOVED lines=16> */
.L_x_89:
[----:B------:R-:W-:Y:S05]  /*63a0*/  BSYNC.RECONVERGENT B6 ;  /* 0x0000000000067941 */ /* 0x000fea0003800200 */
.L_x_88:
[----:B------:R-:W-:Y:S01]  /*63b0*/  ISETP.NE.AND P6, PT, R141, RZ, PT ;  /* 0x000000ff8d00720c */ /* 0x000fe20003fc5270 */
[----:B------:R-:W-:Y:S01]  /*63c0*/  UISETP.NE.U32.AND UP0, UPT, UR60, URZ, UPT ;  /* 0x000000ff3c00728c */ /* 0x000fe2000bf05070 */
[----:B------:R-:W-:Y:S02]  /*63d0*/  ISETP.NE.U32.AND P3, PT, RZ, UR58, PT ;  /* 0x0000003aff007c0c */ /* 0x000fe4000bf65070 */
[----:B------:R-:W-:Y:S01]  /*63e0*/  PLOP3.LUT P0, PT, PT, PT, PT, 0x8, 0x80 ;  /* 0x000000000080781c */ /* 0x000fe20003f0e170 */
[----:B------:R-:W-:Y:S01]  /*63f0*/  UISETP.NE.AND.EX UP0, UPT, UR61, URZ, UPT, UP0 ;  /* 0x000000ff3d00728c */ /* 0x000fe2000bf05300 */
[----:B------:R-:W-:Y:S07]  /*6400*/  ISETP.NE.AND.EX P3, PT, RZ, UR59, PT, P3 ;  /* 0x0000003bff007c0c */ /* 0x000fee000bf65330 */
[----:B------:R-:W1:Y:S01]  /*6410*/  @P6 LDC.64 R4, c[0x0][0x888] ;  /* 0x00022200ff046b82 */ /* 0x000e620000000a00 */
[----:B------:R-:W-:Y:S02]  /*6420*/  @P6 PLOP3.LUT P0, PT, P3, PT, PT, 0x80, 0x8 ;  /* 0x000000000008681c */ /* 0x000fe40001f0f070 */
[----:B-1----:R-:W-:Y:S04]  /*6430*/  @P6 ISETP.NE.U32.AND P1, PT, R4, RZ, PT ;  /* 0x000000ff0400620c */ /* 0x002fe80003f25070 */
[----:B------:R-:W-:Y:S01]  /*6440*/  @P6 ISETP.NE.AND.EX P1, PT, R5, RZ, PT, P1 ;  /* 0x000000ff0500620c */ /* 0x000fe20003f25310 */
[----:B------:R-:W-:Y:S01]  /*6450*/  @!UPT UIADD3 URZ, UPT, UPT, URZ, URZ, URZ ;  /* 0x000000fffffff290 */ /* 0x000fe2000fffe0ff */
[----:B------:R-:W-:Y:S11]  /*6460*/  @!P3 BRA `(.L_x_90) ;  /* 0x000000000030b947 */ /* 0x000ff60003800000 */
[----:B------:R-:W-:Y:S01]  /*6470*/  ISETP.NE.U32.AND P2, PT, RZ, UR50, PT ;  /* 0x00000032ff007c0c */ /* 0x000fe2000bf45070 */
[----:B------:R-:W1:Y:S01]  /*6480*/  LDCU.64 UR4, c[0x0][0x358] ;  /* 0x00006b00ff0477ac */ /* 0x000e620008000a00 */
[----:B------:R-:W-:Y:S02]  /*6490*/  IMAD.MOV.U32 R139, RZ, RZ, 0x1 ;  /* 0x00000001ff8b7424 */ /* 0x000fe400078e00ff */
[----:B------:R-:W-:Y:S11]  /*64a0*/  ISETP.NE.AND.EX P2, PT, RZ, UR51, PT, P2 ;  /* 0x00000033ff007c0c */ /* 0x000ff6000bf45320 */
[----:B------:R-:W-:Y:S02]  /*64b0*/  @!UPT UIADD3 URZ, UPT, UPT, URZ, URZ, URZ ;  /* 0x000000fffffff290 */ /* 0x000fe4000fffe0ff */
[----:B------:R-:W2:Y:S01]  /*64c0*/  @P2 LDC.64 R4, c[0x0][0x888] ;  /* 0x00022200ff042b82 */ /* 0x000ea20000000a00 */
[----:B------:R-:W-:Y:S04]  /*64d0*/  @P2 IMAD R0, R16, UR58, RZ ;  /* 0x0000003a10002c24 */ /* 0x000fe8000f8e02ff */
[----:B--2---:R-:W-:Y:S04]  /*64e0*/  @P2 IMAD.WIDE R4, R0, 0x4, R4 ;  /* 0x0000000400042825 */ /* 0x004fe800078e0204 */
[----:B------:R-:W-:Y:S01]  /*64f0*/  HFMA2 R0, -RZ, RZ, 0, 5.9604644775390625e-08 ;  /* 0x00000001ff007431 */ /* 0x000fe200000001ff */
[----:B-1---5:R1:W5:Y:S04]  /*6500*/  @P2 LDG.E R71, desc[UR4][R4.64] ;  /* 0x0000000404472981 */ /* 0x022368000c1e1900 */
[----:B------:R-:W-:Y:S01]  /*6510*/  @!P2 PRMT R139, R0, 0x7610, R139 ;  /* 0x00007610008ba816 */ /* 0x000fe2000000008b */
[----:B-1----:R-:W2:Y:S06]  /*6520*/  @!P2 LDC R71, c[0x0][0x880] ;  /* 0x00022000ff47ab82 */ /* 0x002eac0000000800 */
.L_x_90:
[----:B------:R-:W-:Y:S05]  /*6530*/  BRA.U !UP0, `(.L_x_91) ;  /* 0x0000000108247547 */ /* 0x000fea000b800000 */
[----:B------:R-:W-:Y:S01]  /*6540*/  ISETP.NE.U32.AND P2, PT, RZ, UR62, PT ;  /* 0x0000003eff007c0c */ /* 0x000fe2000bf45070 */
[----:B------:R-:W1:Y:S03]  /*6550*/  LDCU.64 UR4, c[0x0][0x358] ;  /* 0x00006b00ff0477ac */ /* 0x000e660008000a00 */
[----:B------:R-:W-:Y:S11]  /*6560*/  ISETP.NE.AND.EX P2, PT, RZ, UR63, PT, P2 ;  /* 0x0000003fff007c0c */ /* 0x000ff6000bf45320 */
[----:B------:R-:W-:Y:S02]  /*6570*/  @!UPT UIADD3 URZ, UPT, UPT, URZ, URZ, URZ ;  /* 0x000000fffffff290 */ /* 0x000fe4000fffe0ff */
[----:B------:R-:W3:Y:S01]  /*6580*/  @P2 LDC.64 R4, c[0x0][0x8a8] ;  /* 0x00022a00ff042b82 */ /* 0x000ee20000000a00 */
[----:B------:R-:W-:Y:S04]  /*6590*/  @P2 IMAD R0, R16, UR60, RZ ;  /* 0x0000003c10002c24 */ /* 0x000fe8000f8e02ff */
[----:B---3--:R-:W-:Y:S05]  /*65a0*/  @P2 IMAD.WIDE R4, R0, 0x4, R4 ;  /* 0x0000000400042825 */ /* 0x008fea00078e0204 */
[----:B-1---5:R1:W5:Y:S02]  /*65b0*/  @P2 LDG.E R70, desc[UR4][R4.64] ;  /* 0x0000000404462981 */ /* 0x022364000c1e1900 */
[----:B-1----:R-:W3:Y:S02]  /*65c0*/  @!P2 LDC R70, c[0x0][0x8a0] ;  /* 0x00022800ff46ab82 */ /* 0x002ee40000000800 */
.L_x_91:
[----:B--2--5:R-:W-:Y:S01]  /*65d0*/  @P6 FSETP.NEU.AND P2, PT, R71, RZ, PT ;  /* 0x000000ff4700620b */ /* 0x024fe20003f4d000 */
[----:B------:R-:W-:Y:S01]  /*65e0*/  BSSY B1, `(.L_x_92) ;  /* 0x0000041000017945 */ /* 0x000fe20003800000 */
[----:B------:R-:W-:Y:S01]  /*65f0*/  @P6 SEL R3, RZ, 0xffffffff, P1 ;  /* 0xffffffffff036807 */ /* 0x000fe20000800000 */
[----:B------:R-:W-:Y:S01]  /*6600*/  IMAD.IADD R2, R69, 0x1, R2 ;  /* 0x0000000145027824 */ /* 0x000fe200078e0202 */
[----:B------:R-:W-:Y:S02]  /*6610*/  @P6 LOP3.LUT P1, RZ, R139, 0xff, RZ, 0xc0, !PT ;  /* 0x000000ff8bff6812 */ /* 0x000fe4000782c0ff */
[----:B------:R-:W-:Y:S02]  /*6620*/  CS2R R18, SRZ ;  /* 0x0000000000127805 */ /* 0x000fe4000001ff00 */
[----:B------:R-:W-:Y:S02]  /*6630*/  @P6 SEL R0, RZ, 0xffffffff, P2 ;  /* 0xffffffffff006807 */ /* 0x000fe40001000000 */
[----:B------:R-:W-:Y:S02]  /*6640*/  CS2R R16, SRZ ;  /* 0x0000000000107805 */ /* 0x000fe4000001ff00 */
[----:B------:R-:W-:Y:S02]  /*6650*/  LEA R22, R68, UR44, 0x3 ;  /* 0x0000002c44167c11 */ /* 0x000fe4000f8e18ff */
[----:B------:R-:W-:Y:S02]  /*6660*/  CS2R R26, SRZ ;  /* 0x00000000001a7805 */ /* 0x000fe4000001ff00 */
[----:B------:R-:W-:Y:S02]  /*6670*/  @P0 SEL R0, R3, R0, !P1 ;  /* 0x0000000003000207 */ /* 0x000fe40004800000 */
[----:B------:R-:W-:Y:S02]  /*6680*/  CS2R R24, SRZ ;  /* 0x0000000000187805 */ /* 0x000fe4000001ff00 */
[----:B------:R-:W-:Y:S02]  /*6690*/  PLOP3.LUT P5, PT, PT, PT, PT, 0x8, 0x80 ;  /* 0x000000000080781c */ /* 0x000fe40003fae170 */
[----:B------:R-:W-:Y:S02]  /*66a0*/  CS2R R30, SRZ ;  /* 0x00000000001e7805 */ /* 0x000fe4000001ff00 */
[----:B------:R-:W-:Y:S02]  /*66b0*/  @P6 LOP3.LUT R0, R0, 0x1, RZ, 0xc0, !PT ;  /* 0x0000000100006812 */ /* 0x000fe400078ec0ff */
[----:B------:R-:W-:Y:S02]  /*66c0*/  CS2R R28, SRZ ;  /* 0x00000000001c7805 */ /* 0x000fe4000001ff00 */
[----:B------:R-:W-:Y:S02]  /*66d0*/  CS2R R34, SRZ ;  /* 0x0000000000227805 */ /* 0x000fe4000001ff00 */
[----:B------:R-:W-:Y:S02]  /*66e0*/  CS2R R32, SRZ ;  /* 0x0000000000207805 */ /* 0x000fe4000001ff00 */
[----:B------:R-:W-:Y:S11]  /*66f0*/  ISETP.NE.U32.OR P1, PT, R0, 0x1, !P6 ;  /* 0x000000010000780c */ /* 0x000ff60007725470 */
[----:B------:R-:W-:Y:S02]  /*6700*/  @!UPT UIADD3 URZ, UPT, UPT, URZ, URZ, URZ ;  /* 0x000000fffffff290 */ /* 0x000fe4000fffe0ff */
[----:B------:R-:W-:Y:S04]  /*6710*/  @P1 SHF.L.U32 R0, R134, 0x1f, RZ ;  /* 0x0000001f86001819 */ /* 0x000fe800000006ff */
[----:B------:R1:W2:Y:S02]  /*6720*/  @P1 SYNCS.PHASECHK.TRANS64.TRYWAIT P0, [UR44+0x110], R0 ;  /* 0x00011000ff0015a7 */ /* 0x0002a4000800112c */
[----:B-1----:R-:W-:Y:S04]  /*6730*/  SHF.L.U32 R0, R136, 0x1f, RZ ;  /* 0x0000001f88007819 */ /* 0x002fe800000006ff */
[----:B------:R1:W4:Y:S01]  /*6740*/  SYNCS.PHASECHK.TRANS64.TRYWAIT P4, [R22+URZ+0x140], R0 ;  /* 0x00014000160075a7 */ /* 0x00032200080811ff */
[----:B--2---:R-:W-:Y:S01]  /*6750*/  @P1 PLOP3.LUT P5, PT, P0, PT, PT, 0x8, 0x80 ;  /* 0x000000000080181c */ /* 0x004fe200007ae170 */
[----:B------:R-:W-:Y:S01]  /*6760*/  @!UPT UIADD3 URZ, UPT, UPT, URZ, URZ, URZ ;  /* 0x000000fffffff290 */ /* 0x000fe2000fffe0ff */
[----:B-1----:R-:W-:Y:S11]  /*6770*/  @!P1 BRA `(.L_x_93) ;  /* 0x00000000009c9947 */ /* 0x002ff60003800000 */
[----:B------:R-:W-:Y:S01]  /*6780*/  ISETP.NE.U32.AND P0, PT, RZ, UR50, PT ;  /* 0x00000032ff007c0c */ /* 0x000fe2000bf05070 */
[----:B------:R-:W-:Y:S01]  /*6790*/  BSSY B0, `(.L_x_94) ;  /* 0x0000016000007945 */ /* 0x000fe20003800000 */
[----:B------:R-:W-:Y:S02]  /*67a0*/  FSETP.NEU.AND P2, PT, R71, RZ, PT ;  /* 0x000000ff4700720b */ /* 0x000fe40003f4d000 */
[----:B------:R-:W-:Y:S02]  /*67b0*/  CS2R R34, SRZ ;  /* 0x0000000000227805 */ /* 0x000fe4000001ff00 */
[----:B------:R-:W-:Y:S02]  /*67c0*/  ISETP.NE.AND.EX P0, PT, RZ, UR51, PT, P0 ;  /* 0x00000033ff007c0c */ /* 0x000fe4000bf05300 */
[----:B------:R-:W-:Y:S02]  /*67d0*/  CS2R R32, SRZ ;  /* 0x0000000000207805 */ /* 0x000fe4000001ff00 */
[----:B------:R-:W-:Y:S02]  /*67e0*/  LOP3.LUT P1, RZ, R139, 0xff, RZ, 0xc0, !PT ;  /* 0x000000ff8bff7812 */ /* 0x000fe4000782c0ff */
[----:B------:R-:W-:Y:S02]  /*67f0*/  CS2R R30, SRZ ;  /* 0x00000000001e7805 */ /* 0x000fe4000001ff00 */
[----:B------:R-:W-:Y:S02]  /*6800*/  SEL R3, RZ, 0xffffffff, P2 ;  /* 0xffffffffff037807 */ /* 0x000fe40001000000 */
[----:B------:R-:W-:Y:S02]  /*6810*/  CS2R R28, SRZ ;  /* 0x00000000001c7805 */ /* 0x000fe4000001ff00 */
[----:B------:R-:W-:Y:S02]  /*6820*/  SEL R4, RZ, 0xffffffff, P0 ;  /* 0xffffffffff047807 */ /* 0x000fe40000000000 */
[----:B------:R-:W-:Y:S02]  /*6830*/  CS2R R26, SRZ ;  /* 0x00000000001a7805 */ /* 0x000fe4000001ff00 */
[----:B------:R-:W-:Y:S02]  /*6840*/  CS2R R24, SRZ ;  /* 0x0000000000187805 */ /* 0x000fe4000001ff00 */
[----:B------:R-:W-:Y:S02]  /*6850*/  CS2R R18, SRZ ;  /* 0x0000000000127805 */ /* 0x000fe4000001ff00 */
[----:B------:R-:W-:Y:S02]  /*6860*/  @P3 SEL R3, R4, R3, !P1 ;  /* 0x0000000304033207 */ /* 0x000fe40004800000 */
[----:B------:R-:W-:Y:S02]  /*6870*/  CS2R R16, SRZ ;  /* 0x0000000000107805 */ /* 0x000fe4000001ff00 */
[----:B------:R-:W-:Y:S04]  /*6880*/  LOP3.LUT R3, R3, 0x1, RZ, 0xc0, !PT ;  /* 0x0000000103037812 */ /* 0x000fe800078ec0ff */
[----:B------:R-:W-:Y:S01]  /*6890*/  ISETP.NE.U32.AND P0, PT, R3, 0x1, PT ;  /* 0x000000010300780c */ /* 0x000fe20003f05070 */
[----:B------:R-:W-:Y:S01]  /*68a0*/  @!UPT UIADD3 URZ, UPT, UPT, URZ, URZ, URZ ;  /* 0x000000fffffff290 */ /* 0x000fe2000fffe0ff */
[----:B------:R-:W-:Y:S11]  /*68b0*/  @!P5 BRA `(.L_x_95) ;  /* 0x00000000000cd947 */ /* 0x000ff60003800000 */
[----:B------:R-:W-:Y:S04]  /*68c0*/  SHF.L.U32 R4, R134, 0x1f, RZ ;  /* 0x0000001f86047819 */ /* 0x000fe800000006ff */
[----:B------:R-:W1:Y:S02]  /*68d0*/  SYNCS.PHASECHK.TRANS64.TRYWAIT P1, [UR44+0x110], R4 ;  /* 0x00011004ff0075a7 */ /* 0x000e64000802112c */
[----:B-1----:R-:W-:Y:S05]  /*68e0*/  @!P1 BRA `(.L_x_96) ;  /* 0x0000002000b49947 */ /* 0x002fea0003800000 */
.L_x_95:
[----:B------:R-:W-:Y:S05]  /*68f0*/  BSYNC B0 ;  /* 0x0000000000007941 */ /* 0x000fea0003800000 */
.L_x_94:
[----:B------:R2:W1:Y:S01]  /*6900*/  @P0 LDS.128 R32, [R138+UR44+0x200] ;  /* 0x0002002c8a200984 */ /* 0x0004620008000c00 */
[----:B------:R-:W5:Y:S01]  /*6910*/  S2UR UR5, SR_CgaCtaId ;  /* 0x00000000000579c3 */ /* 0x000f620000008800 */
[----:B------:R-:W-:Y:S01]  /*6920*/  UIADD3 UR4, UPT, UPT, UR44, 0x118, URZ ;  /* 0x000001182c047890 */ /* 0x000fe2000fffe0ff */
[----:B------:R-:W-:Y:S01]  /*6930*/  LOP3.LUT R134, R134, 0x1, RZ, 0x3c, !PT ;  /* 0x0000000186867812 */ /* 0x000fe200078e3cff */
[----:B------:R2:W1:Y:S04]  /*6940*/  @P0 LDS.128 R28, [R137+0x10] ;  /* 0x00001000891c0984 */ /* 0x0004680000000c00 */
[----:B------:R2:W1:Y:S04]  /*6950*/  @P0 LDS.128 R24, [R144+0x20] ;  /* 0x0000200090180984 */ /* 0x0004680000000c00 */
[----:B------:R2:W1:Y:S01]  /*6960*/  @P0 LDS.128 R16, [R143+0x30] ;  /* 0x000030008f100984 */ /* 0x0004620000000c00 */
[----:B------:R-:W-:Y:S01]  /*6970*/  @!PT LDS RZ, [RZ] ;  /* 0x00000000fffff984 */ /* 0x000fe20000000800 */
[----:B------:R-:W-:Y:S01]  /*6980*/  @!PT LDS RZ, [RZ] ;  /* 0x00000000fffff984 */ /* 0x000fe20000000800 */
[----:B------:R-:W-:Y:S01]  /*6990*/  @!PT LDS RZ, [RZ] ;  /* 0x00000000fffff984 */ /* 0x000fe20000000800 */
[----:B------:R-:W-:Y:S01]  /*69a0*/  @!PT LDS RZ, [RZ] ;  /* 0x00000000fffff984 */ /* 0x000fe20000000800 */
[----:B------:R3:W-:Y:S06]  /*69b0*/  MEMBAR.ALL.CTA ;  /* 0x0000000000007992 */ /* 0x0007ec0000008000 */
[----:B---3--:R-:W3:Y:S01]  /*69c0*/  FENCE.VIEW.ASYNC.S ;  /* 0x00000000000073c6 */ /* 0x008ee20000000000 */
[----:B-----5:R-:W-:Y:S09]  /*69d0*/  UPRMT UR4, UR5, 0x654, UR4 ;  /* 0x0000065405047896 */ /* 0x020ff20008000004 */
[----:B---3--:R-:W-:Y:S03]  /*69e0*/  SYNCS.ARRIVE.TRANS64.RED.A1T0 RZ, [UR4], RZ ;  /* 0x000000ffffff79a7 */ /* 0x008fe60008100404 */
.L_x_93:
[----:B------:R-:W-:Y:S05]  /*69f0*/  BSYNC B1 ;  /* 0x0000000000017941 */ /* 0x000fea0003800000 */
.L_x_92:
[----:B-1----:R-:W-:Y:S04]  /*6a00*/  SHF.R.U32.HI R3, RZ, 0x15, R2 ;  /* 0x00000015ff037819 */ /* 0x002fe80000011602 */
[----:B------:R-:W-:Y:S01]  /*6a10*/  LOP3.LUT P0, RZ, R3, 0x3, R140, 0x48, !PT ;  /* 0x0000000303ff7812 */ /* 0x000fe2000780488c */
[----:B------:R-:W-:Y:S01]  /*6a20*/  @!UPT UIADD3 URZ, UPT, UPT, URZ, URZ, URZ ;  /* 0x000000fffffff290 */ /* 0x000fe2000fffe0ff */
[----:B----4-:R-:W-:Y:S11]  /*6a30*/  @P4 BRA `(.L_x_97) ;  /* 0x0000000000084947 */ /* 0x010ff60003800000 */
[----:B------:R-:W1:Y:S02]  /*6a40*/  SYNCS.PHASECHK.TRANS64.TRYWAIT P1, [R22+URZ+0x140], R0 ;  /* 0x00014000160075a7 */ /* 0x000e6400080211ff */
[----:B-1----:R-:W-:Y:S05]  /*6a50*/  @!P1 BRA `(.L_x_98) ;  /* 0x0000002000709947 */ /* 0x002fea0003800000 */
.L_x_97:
[----:B------:R-:W-:Y:S05]  /*6a60*/  @!P0 BRA `(.L_x_99) ;  /* 0x0000000000408947 */ /* 0x000fea0003800000 */
[----:B------:R-:W4:Y:S01]  /*6a70*/  LDCU.64 UR8, c[0x4][0x70] ;  /* 0x01000e00ff0877ac */ /* 0x000f220008000a00 */
[----:B------:R-:W-:Y:S01]  /*6a80*/  MOV R15, 0x0 ;  /* 0x00000000000f7802 */ /* 0x000fe20000000f00 */
[----:B------:R-:W-:Y:S02]  /*6a90*/  HFMA2 R12, -RZ, RZ, 0, 5.9604644775390625e-08 ;  /* 0x00000001ff0c7431 */ /* 0x000fe400000001ff */
[----:B------:R-:W-:Y:S02]  /*6aa0*/  IMAD.MOV.U32 R8, RZ, RZ, 0x192 ;  /* 0x00000192ff087424 */ /* 0x000fe400078e00ff */
[----:B------:R-:W-:Y:S01]  /*6ab0*/  IMAD.MOV.U32 R13, RZ, RZ, RZ ;  /* 0x000000ffff0d7224 */ /* 0x000fe200078e00ff */
[----:B------:R-:W5:Y:S01]  /*6ac0*/  LDCU.64 UR6, c[0x4][0x78] ;  /* 0x01000f00ff0677ac */ /* 0x000f620008000a00 */
[----:B------:R-:W1:Y:S01]  /*6ad0*/  LDC.64 R14, c[0x4][R15] ;  /* 0x010000000f0e7b82 */ /* 0x000e620000000a00 */
[----:B------:R-:W2:Y:S01]  /*6ae0*/  LDCU.64 UR4, c[0x4][0x10] ;  /* 0x01000200ff0477ac */ /* 0x000ea20008000a00 */
[----:B----4-:R-:W-:Y:S01]  /*6af0*/  MOV R5, UR9 ;  /* 0x0000000900057c02 */ /* 0x010fe20008000f00 */
[----:B------:R-:W-:Y:S01]  /*6b00*/  IMAD.U32 R4, RZ, RZ, UR8 ;  /* 0x00000008ff047e24 */ /* 0x000fe2000f8e00ff */
[----:B-----5:R-:W-:Y:S01]  /*6b10*/  MOV R7, UR7 ;  /* 0x0000000700077c02 */ /* 0x020fe20008000f00 */
[----:B------:R-:W-:Y:S01]  /*6b20*/  IMAD.U32 R6, RZ, RZ, UR6 ;  /* 0x00000006ff067e24 */ /* 0x000fe2000f8e00ff */
[----:B--2---:R-:W-:Y:S01]  /*6b30*/  MOV R11, UR5 ;  /* 0x00000005000b7c02 */ /* 0x004fe20008000f00 */
[----:B------:R-:W-:Y:S02]  /*6b40*/  IMAD.U32 R10, RZ, RZ, UR4 ;  /* 0x00000004ff0a7e24 */ /* 0x000fe4000f8e00ff */
[----:B------:R-:W-:Y:S07]  /*6b50*/  LEPC R20, `(.L_x_99) ;  /* 0x000000001014794e */ /* 0x000fee0000000000 */
[----:B-1-3--:R-:W-:Y:S05]  /*6b60*/  CALL.ABS.NOINC R14 ;  /* 0x000000000e007343 */ /* 0x00afea0003c00000 */
.L_x_99:
[----:B------:R-:W-:Y:S01]  /*6b70*/  LOP3.LUT P0, RZ, R133, 0x60, RZ, 0xc0, !PT ;  /* 0x0000006085ff7812 */ /* 0x000fe2000780c0ff */
[----:B------:R-:W-:Y:S05]  /*6b80*/  WARPSYNC.ALL ;  /* 0x0000000000007948 */ /* 0x000fea0003800000 */
[----:B------:R-:W-:Y:S01]  /*6b90*/  R2UR UR4, R2 ;  /* 0x00000000020472ca */ /* 0x000fe200000e0000 */
[----:B------:R-:W4:Y:S01]  /*6ba0*/  S2UR UR6, SR_CgaCtaId ;  /* 0x00000000000679c3 */ /* 0x000f220000008800 */
[----:B------:R-:W-:Y:S01]  /*6bb0*/  F2FP.F16.E4M3.UNPACK_B R2, R32 ;  /* 0x00000020ff02723e */ /* 0x000fe200020006ff */
[----:B------:R-:W-:Y:S01]  /*6bc0*/  BSSY.RECONVERGENT B0, `(.L_x_100) ;  /* 0x000013d000007945 */ /* 0x000fe20003800200 */
[-C--:B------:R-:W-:Y:S02]  /*6bd0*/  F2FP.F16.E4M3.UNPACK_B R21, R33.reuse ;  /* 0x00000021ff15723e */ /* 0x080fe400020006ff */
[----:B------:R-:W-:Y:S01]  /*6be0*/  F2FP.F16.E4M3.UNPACK_B R12, R28 ;  /* 0x0000001cff0c723e */ /* 0x000fe200020006ff */
[----:B-1----:R-:W-:Y:S01]  /*6bf0*/  HADD2.F32 R0, -RZ, R2.H0_H0 ;  /* 0x20000002ff007230 */ /* 0x002fe20000004100 */
[----:B------:R-:W-:Y:S01]  /*6c00*/  F2FP.F16.E4M3.UNPACK_B R32, R32.H1 ;  /* 0x00000020ff20723e */ /* 0x000fe200030006ff */
[--C-:B------:R-:W-:Y:S01]  /*6c10*/  HADD2.F32 R73, -RZ, R21.reuse.H0_H0 ;  /* 0x20000015ff497230 */ /* 0x100fe20000004100 */
[----:B------:R-:W-:Y:S01]  /*6c20*/  F2FP.F16.E4M3.UNPACK_B R33, R33.H1 ;  /* 0x00000021ff21723e */ /* 0x000fe200030006ff */
[----:B------:R-:W-:Y:S01]  /*6c30*/  HADD2.F32 R74, -RZ, R21.H1_H1 ;  /* 0x30000015ff4a7230 */ /* 0x000fe20000004100 */
[-C--:B------:R-:W-:Y:S01]  /*6c40*/  F2FP.F16.E4M3.UNPACK_B R20, R34.reuse ;  /* 0x00000022ff14723e */ /* 0x080fe200020006ff */
[--C-:B------:R-:W-:Y:S01]  /*6c50*/  HADD2.F32 R3, -RZ, R32.reuse.H0_H0 ;  /* 0x20000020ff037230 */ /* 0x100fe20000004100 */
[----:B------:R-:W-:Y:S01]  /*6c60*/  F2FP.F16.E4M3.UNPACK_B R15, R34.H1 ;  /* 0x00000022ff0f723e */ /* 0x000fe200030006ff */
[----:B------:R-:W-:Y:S01]  /*6c70*/  HADD2.F32 R72, -RZ, R32.H1_H1 ;  /* 0x30000020ff487230 */ /* 0x000fe20000004100 */
[-C--:B------:R-:W-:Y:S01]  /*6c80*/  F2FP.F16.E4M3.UNPACK_B R14, R35.reuse ;  /* 0x00000023ff0e723e */ /* 0x080fe200020006ff */
[--C-:B------:R-:W-:Y:S01]  /*6c90*/  HADD2.F32 R75, -RZ, R33.reuse.H0_H0 ;  /* 0x20000021ff4b7230 */ /* 0x100fe20000004100 */
[----:B------:R-:W-:Y:S01]  /*6ca0*/  F2FP.F16.E4M3.UNPACK_B R13, R35.H1 ;  /* 0x00000023ff0d723e */ /* 0x000fe200030006ff */
[----:B------:R-:W-:Y:S01]  /*6cb0*/  HADD2.F32 R76, -RZ, R33.H1_H1 ;  /* 0x30000021ff4c7230 */ /* 0x000fe20000004100 */
[----:B------:R-:W-:Y:S01]  /*6cc0*/  F2FP.F16.E4M3.UNPACK_B R28, R28.H1 ;  /* 0x0000001cff1c723e */ /* 0x000fe200030006ff */
[--C-:B------:R-:W-:Y:S01]  /*6cd0*/  HADD2.F32 R77, -RZ, R20.reuse.H0_H0 ;  /* 0x20000014ff4d7230 */ /* 0x100fe20000004100 */
[-C--:B------:R-:W-:Y:S01]  /*6ce0*/  F2FP.F16.E4M3.UNPACK_B R11, R29.reuse ;  /* 0x0000001dff0b723e */ /* 0x080fe200020006ff */
        /* <DEDUP_REMOVED lines=15> */
[----:B------:R-:W-:Y:S01]  /*6de0*/  R2UR UR5, R22 ;  /* 0x00000000160572ca */ /* 0x000fe200000e0000 */
        /* <DEDUP_REMOVED lines=29> */
[----:B------:R-:W-:Y:S01]  /*6fc0*/  IADD3 R68, PT, PT, R68, 0x1, RZ ;  /* 0x0000000144447810 */ /* 0x000fe20007ffe0ff */
[--C-:B------:R-:W-:Y:S02]  /*6fd0*/  HADD2.F32 R101, -RZ, R5.reuse.H0_H0 ;  /* 0x20000005ff657230 */ /* 0x100fe40000004100 */
[----:B------:R-:W-:Y:S02]  /*6fe0*/  HADD2.F32 R102, -RZ, R5.H1_H1 ;  /* 0x30000005ff667230 */ /* 0x000fe40000004100 */
[--C-:B------:R-:W-:Y:S02]  /*6ff0*/  HADD2.F32 R103, -RZ, R4.reuse.H0_H0 ;  /* 0x20000004ff677230 */ /* 0x100fe40000004100 */
[----:B------:R-:W-:Y:S02]  /*7000*/  HADD2.F32 R104, -RZ, R4.H1_H1 ;  /* 0x30000004ff687230 */ /* 0x000fe40000004100 */
[----:B------:R-:W3:Y:S01]  /*7010*/  LDTM.x64 R4, tmem[UR4] ;  /* 0x00000004000479ee */ /* 0x000ee20008340000 */
[----:B------:R-:W-:Y:S01]  /*7020*/  NOP ;  /* 0x0000000000007918 */ /* 0x000fe20000000000 */
[----:B------:R-:W-:Y:S01]  /*7030*/  UIADD3 UR4, UPT, UPT, UR5, 0x150, URZ ;  /* 0x0000015005047890 */ /* 0x000fe2000fffe0ff */
[----:B------:R-:W-:Y:S02]  /*7040*/  HADD2.F32 R2, -RZ, R2.H1_H1 ;  /* 0x30000002ff027230 */ /* 0x000fe40000004100 */
[--C-:B------:R-:W-:Y:S02]  /*7050*/  HADD2.F32 R105, -RZ, R106.reuse.H0_H0 ;  /* 0x2000006aff697230 */ /* 0x100fe40000004100 */
        /* <DEDUP_REMOVED lines=8> */
[----:B------:R-:W-:Y:S01]  /*70e0*/  HADD2.F32 R122, -RZ, R122.H1_H1 ;  /* 0x3000007aff7a7230 */ /* 0x000fe20000004100 */
[----:B----4-:R-:W-:Y:S01]  /*70f0*/  UPRMT UR4, UR6, 0x654, UR4 ;  /* 0x0000065406047896 */ /* 0x010fe20008000004 */
[C---:B---3--:R-:W-:Y:S01]  /*7100*/  FMUL R4, R70.reuse, R4 ;  /* 0x0000000446047220 */ /* 0x048fe20000400000 */
[C---:B------:R-:W-:Y:S01]  /*7110*/  FMUL R5, R70.reuse, R5 ;  /* 0x0000000546057220 */ /* 0x040fe20000400000 */
[C---:B------:R-:W-:Y:S01]  /*7120*/  FMUL R8, R70.reuse, R8 ;  /* 0x0000000846087220 */ /* 0x040fe20000400000 */
[C---:B------:R-:W-:Y:S01]  /*7130*/  FMUL R9, R70.reuse, R9 ;  /* 0x0000000946097220 */ /* 0x040fe20000400000 */
[C---:B------:R-:W-:Y:S01]  /*7140*/  FFMA R4, R71.reuse, R0, R4 ;  /* 0x0000000047047223 */ /* 0x040fe20000000004 */
[C---:B------:R-:W-:Y:S01]  /*7150*/  FFMA R5, R71.reuse, R2, R5 ;  /* 0x0000000247057223 */ /* 0x040fe20000000005 */
[C---:B------:R-:W-:Y:S01]  /*7160*/  FMUL R12, R70.reuse, R12 ;  /* 0x0000000c460c7220 */ /* 0x040fe20000400000 */
[C---:B------:R-:W-:Y:S01]  /*7170*/  FMUL R13, R70.reuse, R13 ;  /* 0x0000000d460d7220 */ /* 0x040fe20000400000 */
[----:B------:R-:W-:Y:S01]  /*7180*/  SYNCS.ARRIVE.TRANS64.RED.A1T0 RZ, [UR4], RZ ;  /* 0x000000ffffff79a7 */ /* 0x000fe20008100404 */
[C---:B------:R-:W-:Y:S01]  /*7190*/  FMUL R16, R70.reuse, R16 ;  /* 0x0000001046107220 */ /* 0x040fe20000400000 */
[C---:B------:R-:W-:Y:S01]  /*71a0*/  FMUL R17, R70.reuse, R17 ;  /* 0x0000001146117220 */ /* 0x040fe20000400000 */
[C---:B------:R-:W-:Y:S01]  /*71b0*/  FMUL R0, R70.reuse, R20 ;  /* 0x0000001446007220 */ /* 0x040fe20000400000 */
[C---:B------:R-:W-:Y:S01]  /*71c0*/  FMUL R2, R70.reuse, R21 ;  /* 0x0000001546027220 */ /* 0x040fe20000400000 */
[C---:B------:R-:W-:Y:S01]  /*71d0*/  FMUL R21, R70.reuse, R28 ;  /* 0x0000001c46157220 */ /* 0x040fe20000400000 */
[--C-:B------:R-:W-:Y:S02]  /*71e0*/  HADD2.F32 R125, -RZ, R126.reuse.H0_H0 ;  /* 0x2000007eff7d7230 */ /* 0x100fe40000004100 */
[C---:B------:R-:W-:Y:S01]  /*71f0*/  FMUL R6, R70.reuse, R6 ;  /* 0x0000000646067220 */ /* 0x040fe20000400000 */
[----:B------:R-:W-:Y:S02]  /*7200*/  HADD2.F32 R126, -RZ, R126.H1_H1 ;  /* 0x3000007eff7e7230 */ /* 0x000fe40000004100 */
[C---:B------:R-:W-:Y:S01]  /*7210*/  FMUL R7, R70.reuse, R7 ;  /* 0x0000000746077220 */ /* 0x040fe20000400000 */
[C---:B------:R-:W-:Y:S01]  /*7220*/  FMUL R10, R70.reuse, R10 ;  /* 0x0000000a460a7220 */ /* 0x040fe20000400000 */
[C---:B------:R-:W-:Y:S01]  /*7230*/  FFMA R6, R71.reuse, R3, R6 ;  /* 0x0000000347067223 */ /* 0x040fe20000000006 */
[C---:B------:R-:W-:Y:S01]  /*7240*/  FMUL R11, R70.reuse, R11 ;  /* 0x0000000b460b7220 */ /* 0x040fe20000400000 */
[C---:B------:R-:W-:Y:S01]  /*7250*/  FFMA R7, R71.reuse, R72, R7 ;  /* 0x0000004847077223 */ /* 0x040fe20000000007 */
[C---:B------:R-:W-:Y:S01]  /*7260*/  FFMA R8, R71.reuse, R73, R8 ;  /* 0x0000004947087223 */ /* 0x040fe20000000008 */
[C---:B------:R-:W-:Y:S01]  /*7270*/  FFMA R9, R71.reuse, R74, R9 ;  /* 0x0000004a47097223 */ /* 0x040fe20000000009 */
[C---:B------:R-:W-:Y:S01]  /*7280*/  FFMA R10, R71.reuse, R75, R10 ;  /* 0x0000004b470a7223 */ /* 0x040fe2000000000a */
[C---:B------:R-:W-:Y:S01]  /*7290*/  FFMA R11, R71.reuse, R76, R11 ;  /* 0x0000004c470b7223 */ /* 0x040fe2000000000b */
[C---:B------:R-:W-:Y:S01]  /*72a0*/  FFMA R12, R71.reuse, R77, R12 ;  /* 0x0000004d470c7223 */ /* 0x040fe2000000000c */
[----:B------:R-:W-:Y:S01]  /*72b0*/  FFMA R13, R71, R78, R13 ;  /* 0x0000004e470d7223 */ /* 0x000fe2000000000d */
[----:B------:R-:W-:Y:S01]  /*72c0*/  F2FP.SATFINITE.E4M3.F32.PACK_AB_MERGE_C R76, R7, R6, RZ ;  /* 0x00000006074c723e */ /* 0x000fe200048070ff */
[--C-:B------:R-:W-:Y:S02]  /*72d0*/  HADD2.F32 R74, -RZ, R129.reuse.H0_H0 ;  /* 0x20000081ff4a7230 */ /* 0x100fe40000004100 */
[C---:B------:R-:W-:Y:S01]  /*72e0*/  FMUL R7, R70.reuse, R24 ;  /* 0x0000001846077220 */ /* 0x040fe20000400000 */
[----:B------:R-:W-:Y:S01]  /*72f0*/  HADD2.F32 R75, -RZ, R129.H1_H1 ;  /* 0x30000081ff4b7230 */ /* 0x000fe20000004100 */
[----:B------:R-:W-:Y:S01]  /*7300*/  F2FP.SATFINITE.E4M3.F32.PACK_AB_MERGE_C R129, R11, R10, RZ ;  /* 0x0000000a0b81723e */ /* 0x000fe200048070ff */
        /* <DEDUP_REMOVED lines=17> */
[C---:B------:R-:W-:Y:S01]  /*7420*/  FMUL R3, R70.reuse, R22 ;  /* 0x0000001646037220 */ /* 0x040fe20000400000 */
[----:B------:R-:W-:Y:S01]  /*7430*/  F2FP.SATFINITE.E4M3.F32.PACK_AB_MERGE_C R18, R19, R18, RZ ;  /* 0x000000121312723e */ /* 0x000fe200048070ff */
[C---:B------:R-:W-:Y:S01]  /*7440*/  FMUL R22, R70.reuse, R29 ;  /* 0x0000001d46167220 */ /* 0x040fe20000400000 */
[C---:B------:R-:W-:Y:S01]  /*7450*/  FMUL R29, R70.reuse, R36 ;  /* 0x00000024461d7220 */ /* 0x040fe20000400000 */
[C---:B------:R-:W-:Y:S01]  /*7460*/  FFMA R3, R71.reuse, R87, R3 ;  /* 0x0000005747037223 */ /* 0x040fe20000000003 */
[C---:B------:R-:W-:Y:S01]  /*7470*/  FMUL R6, R70.reuse, R23 ;  /* 0x0000001746067220 */ /* 0x040fe20000400000 */
[C---:B------:R-:W-:Y:S01]  /*7480*/  FMUL R11, R70.reuse, R26 ;  /* 0x0000001a460b7220 */ /* 0x040fe20000400000 */
[C---:B------:R-:W-:Y:S01]  /*7490*/  FMUL R26, R70.reuse, R33 ;  /* 0x00000021461a7220 */ /* 0x040fe20000400000 */
[C---:B------:R-:W-:Y:S01]  /*74a0*/  FMUL R33, R70.reuse, R40 ;  /* 0x0000002846217220 */ /* 0x040fe20000400000 */
[C---:B------:R-:W-:Y:S01]  /*74b0*/  FFMA R6, R71.reuse, R88, R6 ;  /* 0x0000005847067223 */ /* 0x040fe20000000006 */
[C---:B------:R-:W-:Y:S01]  /*74c0*/  FFMA R7, R71.reuse, R89, R7 ;  /* 0x0000005947077223 */ /* 0x040fe20000000007 */
[C---:B------:R-:W-:Y:S01]  /*74d0*/  FFMA R10, R71.reuse, R90, R10 ;  /* 0x0000005a470a7223 */ /* 0x040fe2000000000a */
[C---:B------:R-:W-:Y:S01]  /*74e0*/  FFMA R11, R71.reuse, R91, R11 ;  /* 0x0000005b470b7223 */ /* 0x040fe2000000000b */
[----:B------:R-:W-:Y:S01]  /*74f0*/  FMUL R20, R70, R27 ;  /* 0x0000001b46147220 */ /* 0x000fe20000400000 */
[----:B------:R-:W-:Y:S01]  /*7500*/  F2FP.SATFINITE.E4M3.F32.PACK_AB_MERGE_C R3, R6, R3, RZ ;  /* 0x000000030603723e */ /* 0x000fe200048070ff */
[C---:B------:R-:W-:Y:S01]  /*7510*/  FMUL R23, R70.reuse, R30 ;  /* 0x0000001e46177220 */ /* 0x040fe20000400000 */
[C---:B------:R-:W-:Y:S01]  /*7520*/  FMUL R30, R70.reuse, R37 ;  /* 0x00000025461e7220 */ /* 0x040fe20000400000 */
[C---:B------:R-:W-:Y:S01]  /*7530*/  FFMA R20, R71.reuse, R92, R20 ;  /* 0x0000005c47147223 */ /* 0x040fe20000000014 */
[C---:B------:R-:W-:Y:S01]  /*7540*/  FFMA R21, R71.reuse, R93, R21 ;  /* 0x0000005d47157223 */ /* 0x040fe20000000015 */
[C---:B------:R-:W-:Y:S01]  /*7550*/  FFMA R22, R71.reuse, R94, R22 ;  /* 0x0000005e47167223 */ /* 0x040fe20000000016 */
[C---:B------:R-:W-:Y:S01]  /*7560*/  FFMA R23, R71.reuse, R95, R23 ;  /* 0x0000005f47177223 */ /* 0x040fe20000000017 */
[C---:B------:R-:W-:Y:S01]  /*7570*/  FMUL R37, R70.reuse, R44 ;  /* 0x0000002c46257220 */ /* 0x040fe20000400000 */
        /* <DEDUP_REMOVED lines=11> */
[----:B------:R-:W-:Y:S01]  /*7630*/  FMUL R38, R70, R45 ;  /* 0x0000002d46267220 */ /* 0x000fe20000400000 */
[C---:B------:R-:W-:Y:S01]  /*7640*/  FFMA R28, R71.reuse, R100, R28 ;  /* 0x00000064471c7223 */ /* 0x040fe2000000001c */
[----:B------:R-:W-:Y:S01]  /*7650*/  F2FP.SATFINITE.E4M3.F32.PACK_AB_MERGE_C R6, R22, R21, R6 ;  /* 0x000000151606723e */ /* 0x000fe20004807006 */
[C---:B------:R-:W-:Y:S01]  /*7660*/  FFMA R29, R71.reuse, R101, R29 ;  /* 0x00000065471d7223 */ /* 0x040fe2000000001d */
[C---:B------:R-:W-:Y:S01]  /*7670*/  FFMA R30, R71.reuse, R102, R30 ;  /* 0x00000066471e7223 */ /* 0x040fe2000000001e */
[----:B------:R-:W-:Y:S01]  /*7680*/  FFMA R31, R71, R103, R31 ;  /* 0x00000067471f7223 */ /* 0x000fe2000000001f */
[C---:B------:R-:W-:Y:S01]  /*7690*/  FMUL R45, R70.reuse, R52 ;  /* 0x00000034462d7220 */ /* 0x040fe20000400000 */
[C---:B------:R-:W-:Y:S01]  /*76a0*/  FMUL R52, R70.reuse, R59 ;  /* 0x0000003b46347220 */ /* 0x040fe20000400000 */
[C---:B------:R-:W-:Y:S01]  /*76b0*/  FMUL R59, R70.reuse, R66 ;  /* 0x00000042463b7220 */ /* 0x040fe20000400000 */
[----:B------:R-:W-:Y:S01]  /*76c0*/  F2FP.SATFINITE.E4M3.F32.PACK_AB_MERGE_C R66, R13, R12, R14 ;  /* 0x0000000c0d42723e */ /* 0x000fe2000480700e */
[C---:B------:R-:W-:Y:S01]  /*76d0*/  FMUL R32, R70.reuse, R39 ;  /* 0x0000002746207220 */ /* 0x040fe20000400000 */
[--C-:B------:R-:W-:Y:S02]  /*76e0*/  HADD2.F32 R107, -RZ, R108.reuse.H0_H0 ;  /* 0x2000006cff6b7230 */ /* 0x100fe40000004100 */
[C---:B------:R-:W-:Y:S01]  /*76f0*/  FMUL R35, R70.reuse, R42 ;  /* 0x0000002a46237220 */ /* 0x040fe20000400000 */
[----:B------:R-:W-:Y:S02]  /*7700*/  HADD2.F32 R108, -RZ, R108.H1_H1 ;  /* 0x3000006cff6c7230 */ /* 0x000fe40000004100 */
[C---:B------:R-:W-:Y:S01]  /*7710*/  FFMA R32, R71.reuse, R104, R32 ;  /* 0x0000006847207223 */ /* 0x040fe20000000020 */
[----:B------:R-:W-:Y:S01]  /*7720*/  FMUL R36, R70, R43 ;  /* 0x0000002b46247220 */ /* 0x000fe20000400000 */
[C---:B------:R-:W-:Y:S01]  /*7730*/  FFMA R33, R71.reuse, R105, R33 ;  /* 0x0000006947217223 */ /* 0x040fe20000000021 */
[C---:B------:R-:W-:Y:S01]  /*7740*/  FFMA R34, R71.reuse, R106, R34 ;  /* 0x0000006a47227223 */ /* 0x040fe20000000022 */
[--C-:B------:R-:W-:Y:S01]  /*7750*/  HADD2.F32 R111, -RZ, R112.reuse.H0_H0 ;  /* 0x20000070ff6f7230 */ /* 0x100fe20000004100 */
[----:B------:R-:W-:Y:S01]  /*7760*/  F2FP.SATFINITE.E4M3.F32.PACK_AB_MERGE_C R32, R32, R31, RZ ;  /* 0x0000001f2020723e */ /* 0x000fe200048070ff */
[C---:B------:R-:W-:Y:S01]  /*7770*/  FFMA R35, R71.reuse, R107, R35 ;  /* 0x0000006b47237223 */ /* 0x040fe20000000023 */
[----:B------:R-:W-:Y:S02]  /*7780*/  HADD2.F32 R112, -RZ, R112.H1_H1 ;  /* 0x30000070ff707230 */ /* 0x000fe40000004100 */
[----:B------:R-:W-:Y:S01]  /*7790*/  FMUL R39, R70, R46 ;  /* 0x0000002e46277220 */ /* 0x000fe20000400000 */
[----:B------:R-:W-:Y:S01]  /*77a0*/  F2FP.SATFINITE.E4M3.F32.PACK_AB_MERGE_C R32, R30, R29, R32 ;  /* 0x0000001d1e20723e */ /* 0x000fe20004807020 */
[C---:B------:R-:W-:Y:S01]  /*77b0*/  FFMA R36, R71.reuse, R108, R36 ;  /* 0x0000006c47247223 */ /* 0x040fe20000000024 */
[C---:B------:R-:W-:Y:S01]  /*77c0*/  FMUL R40, R70.reuse, R47 ;  /* 0x0000002f46287220 */ /* 0x040fe20000400000 */
[C---:B------:R-:W-:Y:S01]  /*77d0*/  FFMA R37, R71.reuse, R109, R37 ;  /* 0x0000006d47257223 */ /* 0x040fe20000000025 */
[C---:B------:R-:W-:Y:S01]  /*77e0*/  FFMA R38, R71.reuse, R110, R38 ;  /* 0x0000006e47267223 */ /* 0x040fe20000000026 */
[C---:B------:R-:W-:Y:S01]  /*77f0*/  FMUL R42, R70.reuse, R49 ;  /* 0x00000031462a7220 */ /* 0x040fe20000400000 */
[--C-:B------:R-:W-:Y:S02]  /*7800*/  HADD2.F32 R115, -RZ, R116.reuse.H0_H0 ;  /* 0x20000074ff737230 */ /* 0x100fe40000004100 */
[C---:B------:R-:W-:Y:S01]  /*7810*/  FFMA R39, R71.reuse, R111, R39 ;  /* 0x0000006f47277223 */ /* 0x040fe20000000027 */
[----:B------:R-:W-:Y:S02]  /*7820*/  HADD2.F32 R116, -RZ, R116.H1_H1 ;  /* 0x30000074ff747230 */ /* 0x000fe40000004100 */
[C---:B------:R-:W-:Y:S01]  /*7830*/  FMUL R43, R70.reuse, R50 ;  /* 0x00000032462b7220 */ /* 0x040fe20000400000 */
[C---:B------:R-:W-:Y:S01]  /*7840*/  FFMA R40, R71.reuse, R112, R40 ;  /* 0x0000007047287223 */ /* 0x040fe20000000028 */
[C---:B------:R-:W-:Y:S01]  /*7850*/  FMUL R44, R70.reuse, R51 ;  /* 0x00000033462c7220 */ /* 0x040fe20000400000 */
[C---:B------:R-:W-:Y:S01]  /*7860*/  FFMA R41, R71.reuse, R113, R41 ;  /* 0x0000007147297223 */ /* 0x040fe20000000029 */
[C---:B------:R-:W-:Y:S01]  /*7870*/  FMUL R50, R70.reuse, R57 ;  /* 0x0000003946327220 */ /* 0x040fe20000400000 */
[C---:B------:R-:W-:Y:S01]  /*7880*/  FMUL R57, R70.reuse, R64 ;  /* 0x0000004046397220 */ /* 0x040fe20000400000 */
[----:B------:R-:W-:Y:S01]  /*7890*/  FFMA R42, R71, R114, R42 ;  /* 0x00000072472a7223 */ /* 0x000fe2000000002a */
[C---:B------:R-:W-:Y:S01]  /*78a0*/  FMUL R46, R70.reuse, R53 ;  /* 0x00000035462e7220 */ /* 0x040fe20000400000 */
[--C-:B------:R-:W-:Y:S01]  /*78b0*/  HADD2.F32 R119, -RZ, R120.reuse.H0_H0 ;  /* 0x20000078ff777230 */ /* 0x100fe20000004100 */
[----:B------:R-:W-:Y:S01]  /*78c0*/  F2FP.SATFINITE.E4M3.F32.PACK_AB_MERGE_C R64, R5, R4, R76 ;  /* 0x000000040540723e */ /* 0x000fe2000480704c */
[C---:B------:R-:W-:Y:S01]  /*78d0*/  FMUL R51, R70.reuse, R58 ;  /* 0x0000003a46337220 */ /* 0x040fe20000400000 */
[C---:B------:R-:W-:Y:S01]  /*78e0*/  FMUL R53, R70.reuse, R60 ;  /* 0x0000003c46357220 */ /* 0x040fe20000400000 */
[C---:B------:R-:W-:Y:S01]  /*78f0*/  FFMA R43, R71.reuse, R115, R43 ;  /* 0x00000073472b7223 */ /* 0x040fe2000000002b */
[----:B------:R-:W-:Y:S02]  /*7900*/  HADD2.F32 R120, -RZ, R120.H1_H1 ;  /* 0x30000078ff787230 */ /* 0x000fe40000004100 */
[C---:B------:R-:W-:Y:S01]  /*7910*/  FMUL R47, R70.reuse, R54 ;  /* 0x00000036462f7220 */ /* 0x040fe20000400000 */
[C---:B------:R-:W-:Y:S01]  /*7920*/  FMUL R58, R70.reuse, R65 ;  /* 0x00000041463a7220 */ /* 0x040fe20000400000 */
[----:B------:R-:W-:Y:S01]  /*7930*/  FMUL R60, R70, R67 ;  /* 0x00000043463c7220 */ /* 0x000fe20000400000 */
[----:B------:R-:W-:Y:S01]  /*7940*/  F2FP.SATFINITE.E4M3.F32.PACK_AB_MERGE_C R5, R20, R11, RZ ;  /* 0x0000000b1405723e */ /* 0x000fe200048070ff */
[----:B------:R-:W-:Y:S01]  /*7950*/  FFMA R44, R71, R116, R44 ;  /* 0x00000074472c7223 */ /* 0x000fe2000000002c */
[C---:B------:R-:W-:Y:S01]  /*7960*/  FMUL R48, R70.reuse, R55 ;  /* 0x0000003746307220 */ /* 0x040fe20000400000 */
[----:B------:R-:W-:Y:S01]  /*7970*/  F2FP.SATFINITE.E4M3.F32.PACK_AB_MERGE_C R65, R9, R8, R129 ;  /* 0x000000080941723e */ /* 0x000fe20004807081 */
[----:B------:R-:W-:Y:S01]  /*7980*/  FFMA R45, R71, R117, R45 ;  /* 0x00000075472d7223 */ /* 0x000fe2000000002d */
[----:B------:R-:W-:Y:S01]  /*7990*/  F2FP.SATFINITE.E4M3.F32.PACK_AB_MERGE_C R67, R17, R16, R18 ;  /* 0x000000101143723e */ /* 0x000fe20004807012 */
[----:B------:R-:W-:Y:S01]  /*79a0*/  FMUL R49, R70, R56 ;  /* 0x0000003846317220 */ /* 0x000fe20000400000 */
[C---:B------:R-:W-:Y:S01]  /*79b0*/  FFMA R46, R71.reuse, R118, R46 ;  /* 0x00000076472e7223 */ /* 0x040fe2000000002e */
[--C-:B------:R-:W-:Y:S02]  /*79c0*/  HADD2.F32 R123, -RZ, R124.reuse.H0_H0 ;  /* 0x2000007cff7b7230 */ /* 0x100fe40000004100 */
[C---:B------:R-:W-:Y:S01]  /*79d0*/  FFMA R47, R71.reuse, R119, R47 ;  /* 0x00000077472f7223 */ /* 0x040fe2000000002f */
[----:B------:R1:W-:Y:S01]  /*79e0*/  STS.128 [R138+UR44+0x2200], R64 ;  /* 0x002200408a007988 */ /* 0x0003e20008000c2c */
[----:B------:R-:W-:Y:S01]  /*79f0*/  HADD2.F32 R124, -RZ, R124.H1_H1 ;  /* 0x3000007cff7c7230 */ /* 0x000fe20000004100 */
[----:B------:R-:W-:Y:S01]  /*7a00*/  F2FP.SATFINITE.E4M3.F32.PACK_AB_MERGE_C R5, R10, R7, R5 ;  /* 0x000000070a05723e */ /* 0x000fe20004807005 */
[C---:B------:R-:W-:Y:S01]  /*7a10*/  FFMA R48, R71.reuse, R120, R48 ;  /* 0x0000007847307223 */ /* 0x040fe20000000030 */
[----:B------:R-:W-:Y:S01]  /*7a20*/  F2FP.SATFINITE.E4M3.F32.PACK_AB_MERGE_C R7, R28, R27, RZ ;  /* 0x0000001b1c07723e */ /* 0x000fe200048070ff */
        /* <DEDUP_REMOVED lines=8> */
[----:B------:R-:W-:Y:S01]  /*7ab0*/  FMUL R56, R70, R63 ;  /* 0x0000003f46387220 */ /* 0x000fe20000400000 */
[----:B------:R-:W-:Y:S01]  /*7ac0*/  F2FP.SATFINITE.E4M3.F32.PACK_AB_MERGE_C R4, R2, R0, R3 ;  /* 0x000000000204723e */ /* 0x000fe20004807003 */
[C---:B------:R-:W-:Y:S01]  /*7ad0*/  FFMA R53, R71.reuse, R125, R53 ;  /* 0x0000007d47357223 */ /* 0x040fe20000000035 */
[----:B------:R-:W-:Y:S01]  /*7ae0*/  F2FP.SATFINITE.E4M3.F32.PACK_AB_MERGE_C R7, R26, R25, R7 ;  /* 0x000000191a07723e */ /* 0x000fe20004807007 */
[C---:B------:R-:W-:Y:S01]  /*7af0*/  FFMA R54, R71.reuse, R126, R54 ;  /* 0x0000007e47367223 */ /* 0x040fe20000000036 */
[C---:B------:R-:W-:Y:S01]  /*7b00*/  FFMA R55, R71.reuse, R127, R55 ;  /* 0x0000007f47377223 */ /* 0x040fe20000000037 */
[----:B------:R-:W-:Y:S01]  /*7b10*/  F2FP.SATFINITE.E4M3.F32.PACK_AB_MERGE_C R35, R36, R35, RZ ;  /* 0x000000232423723e */ /* 0x000fe200048070ff */
[C---:B------:R-:W-:Y:S01]  /*7b20*/  FFMA R56, R71.reuse, R128, R56 ;  /* 0x0000008047387223 */ /* 0x040fe20000000038 */
[----:B------:R1:W-:Y:S01]  /*7b30*/  STS.128 [R137+0x2010], R4 ;  /* 0x0020100489007388 */ /* 0x0003e20000000c00 */
[----:B------:R-:W-:Y:S01]  /*7b40*/  F2FP.SATFINITE.E4M3.F32.PACK_AB_MERGE_C R39, R40, R39, RZ ;  /* 0x000000272827723e */ /* 0x000fe200048070ff */
[C---:B------:R-:W-:Y:S01]  /*7b50*/  FFMA R57, R71.reuse, R72, R57 ;  /* 0x0000004847397223 */ /* 0x040fe20000000039 */
[----:B------:R-:W-:Y:S01]  /*7b60*/  F2FP.SATFINITE.E4M3.F32.PACK_AB_MERGE_C R43, R44, R43, RZ ;  /* 0x0000002b2c2b723e */ /* 0x000fe200048070ff */
[C---:B------:R-:W-:Y:S01]  /*7b70*/  FFMA R58, R71.reuse, R73, R58 ;  /* 0x00000049473a7223 */ /* 0x040fe2000000003a */
[C---:B------:R-:W-:Y:S01]  /*7b80*/  FFMA R59, R71.reuse, R74, R59 ;  /* 0x0000004a473b7223 */ /* 0x040fe2000000003b */
[----:B------:R-:W-:Y:S01]  /*7b90*/  F2FP.SATFINITE.E4M3.F32.PACK_AB_MERGE_C R33, R34, R33, R35 ;  /* 0x000000212221723e */ /* 0x000fe20004807023 */
[----:B------:R-:W-:Y:S01]  /*7ba0*/  FFMA R60, R71, R75, R60 ;  /* 0x0000004b473c7223 */ /* 0x000fe2000000003c */
[----:B------:R-:W-:Y:S02]  /*7bb0*/  F2FP.SATFINITE.E4M3.F32.PACK_AB_MERGE_C R34, R38, R37, R39 ;  /* 0x000000252622723e */ /* 0x000fe40004807027 */
[----:B------:R-:W-:Y:S02]  /*7bc0*/  F2FP.SATFINITE.E4M3.F32.PACK_AB_MERGE_C R35, R42, R41, R43 ;  /* 0x000000292a23723e */ /* 0x000fe4000480702b */
[----:B------:R-:W-:Y:S02]  /*7bd0*/  F2FP.SATFINITE.E4M3.F32.PACK_AB_MERGE_C R51, R52, R51, RZ ;  /* 0x000000333433723e */ /* 0x000fe400048070ff */
[----:B------:R-:W-:Y:S01]  /*7be0*/  F2FP.SATFINITE.E4M3.F32.PACK_AB_MERGE_C R48, R48, R47, RZ ;  /* 0x0000002f3030723e */ /* 0x000fe200048070ff */
[----:B------:R1:W-:Y:S01]  /*7bf0*/  STS.128 [R144+0x2020], R32 ;  /* 0x0020202090007388 */ /* 0x0003e20000000c00 */
[----:B------:R-:W-:Y:S02]  /*7c00*/  F2FP.SATFINITE.E4M3.F32.PACK_AB_MERGE_C R55, R56, R55, RZ ;  /* 0x000000373837723e */ /* 0x000fe400048070ff */
[----:B------:R-:W-:Y:S02]  /*7c10*/  F2FP.SATFINITE.E4M3.F32.PACK_AB_MERGE_C R59, R60, R59, RZ ;  /* 0x0000003b3c3b723e */ /* 0x000fe400048070ff */
[----:B------:R-:W-:Y:S02]  /*7c20*/  F2FP.SATFINITE.E4M3.F32.PACK_AB_MERGE_C R49, R50, R49, R51 ;  /* 0x000000313231723e */ /* 0x000fe40004807033 */
[----:B------:R-:W-:Y:S02]  /*7c30*/  F2FP.SATFINITE.E4M3.F32.PACK_AB_MERGE_C R48, R46, R45, R48 ;  /* 0x0000002d2e30723e */ /* 0x000fe40004807030 */
[----:B------:R-:W-:Y:S02]  /*7c40*/  F2FP.SATFINITE.E4M3.F32.PACK_AB_MERGE_C R50, R54, R53, R55 ;  /* 0x000000353632723e */ /* 0x000fe40004807037 */
[----:B------:R-:W-:Y:S05]  /*7c50*/  F2FP.SATFINITE.E4M3.F32.PACK_AB_MERGE_C R51, R58, R57, R59 ;  /* 0x000000393a33723e */ /* 0x000fea000480703b */
[----:B------:R1:W-:Y:S01]  /*7c60*/  STS.128 [R143+0x2030], R48 ;  /* 0x002030308f007388 */ /* 0x0003e20000000c00 */
[----:B------:R-:W-:Y:S01]  /*7c70*/  @!PT LDS RZ, [RZ] ;  /* 0x00000000fffff984 */ /* 0x000fe20000000800 */
[----:B------:R-:W-:Y:S01]  /*7c80*/  @!PT LDS RZ, [RZ] ;  /* 0x00000000fffff984 */ /* 0x000fe20000000800 */
[----:B------:R-:W-:Y:S01]  /*7c90*/  @!PT LDS RZ, [RZ] ;  /* 0x00000000fffff984 */ /* 0x000fe20000000800 */
[----:B------:R-:W-:Y:S01]  /*7ca0*/  @!PT LDS RZ, [RZ] ;  /* 0x00000000fffff984 */ /* 0x000fe20000000800 */
[----:B------:R3:W-:Y:S07]  /*7cb0*/  MEMBAR.ALL.CTA ;  /* 0x0000000000007992 */ /* 0x0007ee0000008000 */
[----:B---3--:R-:W3:Y:S02]  /*7cc0*/  FENCE.VIEW.ASYNC.S ;  /* 0x00000000000073c6 */ /* 0x008ee40000000000 */
[----:B---3--:R-:W-:Y:S06]  /*7cd0*/  BAR.SYNC.DEFER_BLOCKING 0x1, 0x80 ;  /* 0x0042000000007b1d */ /* 0x008fec0000010000 */
[----:B------:R-:W-:Y:S05]  /*7ce0*/  @P0 BRA `(.L_x_101) ;  /* 0x0000000000a80947 */ /* 0x000fea0003800000 */
[----:B------:R-:W-:Y:S01]  /*7cf0*/  ULOP3.LUT UR4, UR43, UR57, URZ, 0x3c, !UPT ;  /* 0x000000392b047292 */ /* 0x000fe2000f8e3cff */
[----:B------:R-:W-:Y:S01]  /*7d00*/  IMAD.U32 R3, RZ, RZ, UR57 ;  /* 0x00000039ff037e24 */ /* 0x000fe2000f8e00ff */
[----:B------:R-:W3:Y:S01]  /*7d10*/  LDCU.64 UR6, c[0x0][0x348] ;  /* 0x00006900ff0677ac */ /* 0x000ee20008000a00 */
[----:B------:R-:W-:Y:S03]  /*7d20*/  IMAD.U32 R0, RZ, RZ, UR43 ;  /* 0x0000002bff007e24 */ /* 0x000fe6000f8e00ff */
[----:B------:R-:W-:Y:S01]  /*7d30*/  IABS R3, R3 ;  /* 0x0000000300037213 */ /* 0x000fe20000000000 */
[----:B------:R-:W-:Y:S01]  /*7d40*/  USHF.L.U32 UR9, UR45, 0x6, URZ ;  /* 0x000000062d097899 */ /* 0x000fe200080006ff */
[----:B------:R-:W-:Y:S01]  /*7d50*/  IABS R0, R0 ;  /* 0x0000000000007213 */ /* 0x000fe20000000000 */
[----:B------:R-:W-:Y:S01]  /*7d60*/  USHF.L.U32 UR10, UR47, 0x7, URZ ;  /* 0x000000072f0a7899 */ /* 0x000fe200080006ff */
[----:B-1----:R-:W1:Y:S01]  /*7d70*/  I2F.RP R4, R3 ;  /* 0x0000000300047306 */ /* 0x002e620000209400 */
[----:B------:R-:W-:Y:S02]  /*7d80*/  UISETP.GE.AND UP0, UPT, UR4, URZ, UPT ;  /* 0x000000ff0400728c */ /* 0x000fe4000bf06270 */
[----:B------:R-:W-:Y:S02]  /*7d90*/  UISETP.NE.AND UP1, UPT, UR57, URZ, UPT ;  /* 0x000000ff3900728c */ /* 0x000fe4000bf25270 */
[----:B------:R-:W-:Y:S06]  /*7da0*/  UIADD3 UR4, UPT, UPT, UR44, 0x2200, URZ ;  /* 0x000022002c047890 */ /* 0x000fec000fffe0ff */
[----:B------:R-:W-:Y:S01]  /*7db0*/  IMAD.U32 R145, RZ, RZ, UR4 ;  /* 0x00000004ff917e24 */ /* 0x000fe2000f8e00ff */
[----:B-1----:R-:W1:Y:S04]  /*7dc0*/  MUFU.RCP R4, R4 ;  /* 0x0000000400047308 */ /* 0x002e680000001000 */
[----:B------:R-:W-:Y:S01]  /*7dd0*/  R2UR UR8, R145 ;  /* 0x00000000910872ca */ /* 0x000fe200000e0000 */
[----:B-1----:R-:W-:Y:S05]  /*7de0*/  VIADD R4, R4, 0xffffffe ;  /* 0x0ffffffe04047836 */ /* 0x002fea0000000000 */
[----:B------:R-:W1:Y:S02]  /*7df0*/  F2I.FTZ.U32.TRUNC.NTZ R5, R4 ;  /* 0x0000000400057305 */ /* 0x000e64000021f000 */
[----:B-1----:R-:W-:Y:S02]  /*7e00*/  IADD3 R2, PT, PT, RZ, -R5, RZ ;  /* 0x80000005ff027210 */ /* 0x002fe40007ffe0ff */
[----:B------:R-:W-:Y:S03]  /*7e10*/  MOV R4, RZ ;  /* 0x000000ff00047202 */ /* 0x000fe60000000f00 */
        /* <DEDUP_REMOVED lines=9> */
[----:B------:R-:W-:Y:S11]  /*7eb0*/  ISETP.GE.U32.AND P1, PT, R0, R3, PT ;  /* 0x000000030000720c */ /* 0x000ff60003f26070 */
[----:B------:R-:W-:Y:S02]  /*7ec0*/  @!UPT UIADD3 URZ, UPT, UPT, URZ, URZ, URZ ;  /* 0x000000fffffff290 */ /* 0x000fe4000fffe0ff */
[----:B------:R-:W-:Y:S04]  /*7ed0*/  @P1 IADD3 R5, PT, PT, R5, 0x1, RZ ;  /* 0x0000000105051810 */ /* 0x000fe80007ffe0ff */
[----:B------:R-:W-:Y:S11]  /*7ee0*/  R2UR UR12, R5 ;  /* 0x00000000050c72ca */ /* 0x000ff600000e0000 */
[----:B------:R-:W-:Y:S02]  /*7ef0*/  @!UPT UIADD3 URZ, UPT, UPT, URZ, URZ, URZ ;  /* 0x000000fffffff290 */ /* 0x000fe4000fffe0ff */
[----:B------:R-:W-:Y:S02]  /*7f00*/  @!UP0 UIADD3 UR12, UPT, UPT, -UR12, URZ, URZ ;  /* 0x000000ff0c0c8290 */ /* 0x000fe4000fffe1ff */
[----:B------:R-:W-:Y:S02]  /*7f10*/  @!UP1 ULOP3.LUT UR12, URZ, UR57, URZ, 0x33, !UPT ;  /* 0x00000039ff0c9292 */ /* 0x000fe4000f8e33ff */
[----:B---3--:R-:W-:Y:S02]  /*7f20*/  UIADD3 UR4, UP0, UPT, UR6, 0x680, URZ ;  /* 0x0000068006047890 */ /* 0x008fe4000ff1e0ff */
[----:B------:R-:W-:Y:S04]  /*7f30*/  UIADD3 UR5, UPT, UPT, -UR12, URZ, URZ ;  /* 0x000000ff0c057290 */ /* 0x000fe8000fffe1ff */
[----:B------:R-:W-:Y:S02]  /*7f40*/  UIMAD UR11, UR57, UR5, UR43 ;  /* 0x00000005390b72a4 */ /* 0x000fe4000f8e022b */
[----:B------:R-:W-:Y:S09]  /*7f50*/  UIADD3.X UR5, UPT, UPT, URZ, UR7, URZ, UP0, !UPT ;  /* 0x00000007ff057290 */ /* 0x000ff200087fe4ff */
[----:B------:R3:W-:Y:S01]  /*7f60*/  UTMASTG.4D [UR8], [UR4] ;  /* 0x00000008040073b5 */ /* 0x0007e20008018000 */
[----:B------:R0:W-:Y:S01]  /*7f70*/  UTMACMDFLUSH ;  /* 0x00000000000079b7 */ /* 0x0001e20000000000 */
[----:B---3--:R-:W-:Y:S04]  /*7f80*/  DEPBAR.LE SB0, 0x0 ;  /* 0x000080000000791a */ /* 0x008fe80000000000 */
.L_x_101:
[----:B------:R-:W-:Y:S05]  /*7f90*/  BSYNC.RECONVERGENT B0 ;  /* 0x0000000000007941 */ /* 0x000fea0003800200 */
.L_x_100:
[----:B------:R-:W-:Y:S01]  /*7fa0*/  R2UR UR5, R131 ;  /* 0x00000000830572ca */ /* 0x000fe200000e0000 */
[----:B------:R-:W-:Y:S01]  /*7fb0*/  BAR.SYNC.DEFER_BLOCKING 0x1, 0x80 ;  /* 0x0042000000007b1d */ /* 0x000fe20000010000 */
[----:B------:R-:W-:Y:S01]  /*7fc0*/  R2UR UR4, R132 ;  /* 0x00000000840472ca */ /* 0x000fe200000e0000 */
[----:B------:R-:W-:Y:S01]  /*7fd0*/  UISETP.NE.AND UP0, UPT, UR48, URZ, UPT ;  /* 0x000000ff3000728c */ /* 0x000fe2000bf05270 */
[C---:B------:R-:W-:Y:S01]  /*7fe0*/  ISETP.NE.AND P0, PT, R68.reuse, 0x2, PT ;  /* 0x000000024400780c */ /* 0x040fe20003f05270 */
[----:B------:R-:W-:Y:S01]  /*7ff0*/  IMAD.MOV.U32 R16, RZ, RZ, R142 ;  /* 0x000000ffff107224 */ /* 0x000fe200078e008e */
[----:B------:R-:W-:Y:S02]  /*8000*/  LOP3.LUT R135, R135, 0x1, RZ, 0x3c, !PT ;  /* 0x0000000187877812 */ /* 0x000fe400078e3cff */
[----:B------:R-:W-:Y:S02]  /*8010*/  SEL R0, RZ, 0x1, P0 ;  /* 0x00000001ff007807 */ /* 0x000fe40000000000 */
[----:B------:R-:W-:Y:S02]  /*8020*/  SEL R68, R68, RZ, P0 ;  /* 0x000000ff44447207 */ /* 0x000fe40000000000 */
[----:B------:R-:W-:Y:S01]  /*8030*/  LOP3.LUT R136, R136, R0, RZ, 0x3c, !PT ;  /* 0x0000000088887212 */ /* 0x000fe200078e3cff */
[----:B------:R-:W-:Y:S02]  /*8040*/  UIADD3 UR26, UPT, UPT, UR36, UR5, URZ ;  /* 0x00000005241a7290 */ /* 0x000fe4000fffe0ff */
[----:B------:R-:W-:Y:S01]  /*8050*/  UIADD3 UR47, UPT, UPT, UR37, UR4, URZ ;  /* 0x00000004252f7290 */ /* 0x000fe2000fffe0ff */
[----:B------:R-:W-:Y:S11]  /*8060*/  BRA.U UP0, `(.L_x_102) ;  /* 0xffffffd900187547 */ /* 0x000ff6000b83ffff */
[----:B------:R-:W-:Y:S05]  /*8070*/  EXIT ;  /* 0x000000000000794d */ /* 0x000fea0003800000 */
.L_x_20:
[----:B------:R-:W-:Y:S07]  /*8080*/  MOV R0, UR41 ;  /* 0x0000002900007c02 */ /* 0x000fee0008000f00 */
.L_x_103:
[----:B-1----:R1:W3:Y:S02]  /*8090*/  SYNCS.PHASECHK.TRANS64.TRYWAIT P0, [R0+URZ+0x88], R4 ;  /* 0x00008804000075a7 */ /* 0x0022e400080011ff */
[----:B---3--:R-:W-:Y:S05]  /*80a0*/  @!P0 NANOSLEEP.SYNCS 0x989680 ;  /* 0x009896800000895d */ /* 0x008fea0003900000 */
[----:B------:R-:W3:Y:S02]  /*80b0*/  @!P0 SYNCS.PHASECHK.TRANS64 P0, [R0+URZ+0x88], R4 ;  /* 0x00008804000085a7 */ /* 0x000ee400080010ff */
[----:B---3--:R-:W-:Y:S05]  /*80c0*/  @!P0 BRA `(.L_x_103) ;  /* 0xfffffffc00f08947 */ /* 0x008fea000383ffff */
[----:B------:R-:W-:Y:S05]  /*80d0*/  BRA `(.L_x_19) ;  /* 0xffffff9800d87947 */ /* 0x000fea000383ffff */
.L_x_26:
[----:B-1----:R-:W-:Y:S07]  /*80e0*/  MOV R0, UR25 ;  /* 0x0000001900007c02 */ /* 0x002fee0008000f00 */
.L_x_104:
[----:B-1----:R1:W2:Y:S02]  /*80f0*/  SYNCS.PHASECHK.TRANS64.TRYWAIT P0, [R0+URZ+0x88], R4 ;  /* 0x00008804000075a7 */ /* 0x0022a400080011ff */
[----:B--2---:R-:W-:Y:S05]  /*8100*/  @!P0 NANOSLEEP.SYNCS 0x989680 ;  /* 0x009896800000895d */ /* 0x004fea0003900000 */
[----:B------:R-:W2:Y:S02]  /*8110*/  @!P0 SYNCS.PHASECHK.TRANS64 P0, [R0+URZ+0x88], R4 ;  /* 0x00008804000085a7 */ /* 0x000ea400080010ff */
[----:B--2---:R-:W-:Y:S05]  /*8120*/  @!P0 BRA `(.L_x_104) ;  /* 0xfffffffc00f08947 */ /* 0x004fea000383ffff */
[----:B------:R-:W-:Y:S05]  /*8130*/  BRA `(.L_x_25) ;  /* 0xffffff9c00f07947 */ /* 0x000fea000383ffff */
.L_x_30:
[----:B------:R-:W-:-:S07]  /*8140*/  MOV R0, UR23 ;  /* 0x0000001700007c02 */ /* 0x000fce0008000f00 */
.L_x_105:
[----:B-1----:R1:W2:Y:S02]  /*8150*/  SYNCS.PHASECHK.TRANS64.TRYWAIT P0, [R0+URZ+0x130], R3 ;  /* 0x00013003000075a7 */ /* 0x0022a400080011ff */
[----:B--2---:R-:W-:Y:S05]  /*8160*/  @!P0 NANOSLEEP.SYNCS 0x989680 ;  /* 0x009896800000895d */ /* 0x004fea0003900000 */
[----:B------:R-:W2:Y:S02]  /*8170*/  @!P0 SYNCS.PHASECHK.TRANS64 P0, [R0+URZ+0x130], R3 ;  /* 0x00013003000085a7 */ /* 0x000ea400080010ff */
[----:B--2---:R-:W-:Y:S05]  /*8180*/  @!P0 BRA `(.L_x_105) ;  /* 0xfffffffc00f08947 */ /* 0x004fea000383ffff */
[----:B------:R-:W-:Y:S05]  /*8190*/  BRA `(.L_x_106) ;  /* 0xffffffa000ac7947 */ /* 0x000fea000383ffff */
.L_x_34:
[----:B------:R-:W-:-:S07]  /*81a0*/  MOV R0, UR4 ;  /* 0x0000000400007c02 */ /* 0x000fce0008000f00 */
.L_x_107:
[----:B-1----:R1:W2:Y:S02]  /*81b0*/  SYNCS.PHASECHK.TRANS64.TRYWAIT P0, [R0+URZ], R2 ;  /* 0x00000002000075a7 */ /* 0x0022a400080011ff */
[----:B--2---:R-:W-:Y:S05]  /*81c0*/  @!P0 NANOSLEEP.SYNCS 0x989680 ;  /* 0x009896800000895d */ /* 0x004fea0003900000 */
[----:B------:R-:W2:Y:S02]  /*81d0*/  @!P0 SYNCS.PHASECHK.TRANS64 P0, [R0+URZ], R2 ;  /* 0x00000002000085a7 */ /* 0x000ea400080010ff */
[----:B--2---:R-:W-:Y:S05]  /*81e0*/  @!P0 BRA `(.L_x_107) ;  /* 0xfffffffc00f08947 */ /* 0x004fea000383ffff */
[----:B------:R-:W-:Y:S05]  /*81f0*/  BRA `(.L_x_108) ;  /* 0xffffffa800407947 */ /* 0x000fea000383ffff */
.L_x_35:
[----:B------:R-:W-:-:S07]  /*8200*/  MOV R0, UR5 ;  /* 0x0000000500007c02 */ /* 0x000fce0008000f00 */
.L_x_109:
[----:B-1----:R1:W2:Y:S02]  /*8210*/  SYNCS.PHASECHK.TRANS64.TRYWAIT P0, [R0+URZ], R2 ;  /* 0x00000002000075a7 */ /* 0x0022a400080011ff */
[----:B--2---:R-:W-:Y:S05]  /*8220*/  @!P0 NANOSLEEP.SYNCS 0x989680 ;  /* 0x009896800000895d */ /* 0x004fea0003900000 */
[----:B------:R-:W2:Y:S02]  /*8230*/  @!P0 SYNCS.PHASECHK.TRANS64 P0, [R0+URZ], R2 ;  /* 0x00000002000085a7 */ /* 0x000ea400080010ff */
[----:B--2---:R-:W-:Y:S05]  /*8240*/  @!P0 BRA `(.L_x_109) ;  /* 0xfffffffc00f08947 */ /* 0x004fea000383ffff */
[----:B------:R-:W-:Y:S05]  /*8250*/  BRA `(.L_x_110) ;  /* 0xffffffa800507947 */ /* 0x000fea000383ffff */
.L_x_36:
[----:B------:R-:W-:-:S07]  /*8260*/  MOV R0, UR5 ;  /* 0x0000000500007c02 */ /* 0x000fce0008000f00 */
.L_x_111:
[----:B-1----:R1:W2:Y:S02]  /*8270*/  SYNCS.PHASECHK.TRANS64.TRYWAIT P0, [R0+URZ], R2 ;  /* 0x00000002000075a7 */ /* 0x0022a400080011ff */
[----:B--2---:R-:W-:Y:S05]  /*8280*/  @!P0 NANOSLEEP.SYNCS 0x989680 ;  /* 0x009896800000895d */ /* 0x004fea0003900000 */
[----:B------:R-:W2:Y:S02]  /*8290*/  @!P0 SYNCS.PHASECHK.TRANS64 P0, [R0+URZ], R2 ;  /* 0x00000002000085a7 */ /* 0x000ea400080010ff */
[----:B--2---:R-:W-:Y:S05]  /*82a0*/  @!P0 BRA `(.L_x_111) ;  /* 0xfffffffc00f08947 */ /* 0x004fea000383ffff */
[----:B------:R-:W-:Y:S05]  /*82b0*/  BRA `(.L_x_112) ;  /* 0xffffffa800607947 */ /* 0x000fea000383ffff */
.L_x_37:
[----:B------:R-:W-:-:S07]  /*82c0*/  MOV R0, UR5 ;  /* 0x0000000500007c02 */ /* 0x000fce0008000f00 */
.L_x_113:
[----:B-1----:R1:W2:Y:S02]  /*82d0*/  SYNCS.PHASECHK.TRANS64.TRYWAIT P0, [R0+URZ], R2 ;  /* 0x00000002000075a7 */ /* 0x0022a400080011ff */
[----:B--2---:R-:W-:Y:S05]  /*82e0*/  @!P0 NANOSLEEP.SYNCS 0x989680 ;  /* 0x009896800000895d */ /* 0x004fea0003900000 */
[----:B------:R-:W2:Y:S02]  /*82f0*/  @!P0 SYNCS.PHASECHK.TRANS64 P0, [R0+URZ], R2 ;  /* 0x00000002000085a7 */ /* 0x000ea400080010ff */
[----:B--2---:R-:W-:Y:S05]  /*8300*/  @!P0 BRA `(.L_x_113) ;  /* 0xfffffffc00f08947 */ /* 0x004fea000383ffff */
[----:B------:R-:W-:Y:S05]  /*8310*/  BRA `(.L_x_114) ;  /* 0xffffffa800707947 */ /* 0x000fea000383ffff */
.L_x_38:
[----:B------:R-:W-:-:S07]  /*8320*/  MOV R0, UR5 ;  /* 0x0000000500007c02 */ /* 0x000fce0008000f00 */
.L_x_115:
[----:B-1----:R1:W2:Y:S02]  /*8330*/  SYNCS.PHASECHK.TRANS64.TRYWAIT P0, [R0+URZ], R2 ;  /* 0x00000002000075a7 */ /* 0x0022a400080011ff */
[----:B--2---:R-:W-:Y:S05]  /*8340*/  @!P0 NANOSLEEP.SYNCS 0x989680 ;  /* 0x009896800000895d */ /* 0x004fea0003900000 */
[----:B------:R-:W2:Y:S02]  /*8350*/  @!P0 SYNCS.PHASECHK.TRANS64 P0, [R0+URZ], R2 ;  /* 0x00000002000085a7 */ /* 0x000ea400080010ff */
[----:B--2---:R-:W-:Y:S05]  /*8360*/  @!P0 BRA `(.L_x_115) ;  /* 0xfffffffc00f08947 */ /* 0x004fea000383ffff */
[----:B------:R-:W-:Y:S05]  /*8370*/  BRA `(.L_x_116) ;  /* 0xffffffa800807947 */ /* 0x000fea000383ffff */
.L_x_39:
[----:B------:R-:W-:-:S07]  /*8380*/  MOV R0, UR5 ;  /* 0x0000000500007c02 */ /* 0x000fce0008000f00 */
.L_x_117:
[----:B-1----:R1:W2:Y:S02]  /*8390*/  SYNCS.PHASECHK.TRANS64.TRYWAIT P0, [R0+URZ], R2 ;  /* 0x00000002000075a7 */ /* 0x0022a400080011ff */
[----:B--2---:R-:W-:Y:S05]  /*83a0*/  @!P0 NANOSLEEP.SYNCS 0x989680 ;  /* 0x009896800000895d */ /* 0x004fea0003900000 */
[----:B------:R-:W2:Y:S02]  /*83b0*/  @!P0 SYNCS.PHASECHK.TRANS64 P0, [R0+URZ], R2 ;  /* 0x00000002000085a7 */ /* 0x000ea400080010ff */
[----:B--2---:R-:W-:Y:S05]  /*83c0*/  @!P0 BRA `(.L_x_117) ;  /* 0xfffffffc00f08947 */ /* 0x004fea000383ffff */
[----:B------:R-:W-:Y:S05]  /*83d0*/  BRA `(.L_x_118) ;  /* 0xffffffa800907947 */ /* 0x000fea000383ffff */
.L_x_40:
[----:B------:R-:W-:-:S07]  /*83e0*/  MOV R0, UR5 ;  /* 0x0000000500007c02 */ /* 0x000fce0008000f00 */
.L_x_119:
[----:B-1----:R1:W2:Y:S02]  /*83f0*/  SYNCS.PHASECHK.TRANS64.TRYWAIT P0, [R0+URZ], R2 ;  /* 0x00000002000075a7 */ /* 0x0022a400080011ff */
[----:B--2---:R-:W-:Y:S05]  /*8400*/  @!P0 NANOSLEEP.SYNCS 0x989680 ;  /* 0x009896800000895d */ /* 0x004fea0003900000 */
[----:B------:R-:W2:Y:S02]  /*8410*/  @!P0 SYNCS.PHASECHK.TRANS64 P0, [R0+URZ], R2 ;  /* 0x00000002000085a7 */ /* 0x000ea400080010ff */
[----:B--2---:R-:W-:Y:S05]  /*8420*/  @!P0 BRA `(.L_x_119) ;  /* 0xfffffffc00f08947 */ /* 0x004fea000383ffff */
[----:B------:R-:W-:Y:S05]  /*8430*/  BRA `(.L_x_120) ;  /* 0xffffffa800a07947 */ /* 0x000fea000383ffff */
.L_x_41:
[----:B------:R-:W-:-:S07]  /*8440*/  MOV R0, UR5 ;  /* 0x0000000500007c02 */ /* 0x000fce0008000f00 */
.L_x_121:
[----:B-1----:R1:W2:Y:S02]  /*8450*/  SYNCS.PHASECHK.TRANS64.TRYWAIT P0, [R0+URZ], R2 ;  /* 0x00000002000075a7 */ /* 0x0022a400080011ff */
[----:B--2---:R-:W-:Y:S05]  /*8460*/  @!P0 NANOSLEEP.SYNCS 0x989680 ;  /* 0x009896800000895d */ /* 0x004fea0003900000 */
[----:B------:R-:W2:Y:S02]  /*8470*/  @!P0 SYNCS.PHASECHK.TRANS64 P0, [R0+URZ], R2 ;  /* 0x00000002000085a7 */ /* 0x000ea400080010ff */
[----:B--2---:R-:W-:Y:S05]  /*8480*/  @!P0 BRA `(.L_x_121) ;  /* 0xfffffffc00f08947 */ /* 0x004fea000383ffff */
[----:B------:R-:W-:Y:S05]  /*8490*/  BRA `(.L_x_122) ;  /* 0xffffffa800b07947 */ /* 0x000fea000383ffff */
.L_x_42:
[----:B------:R-:W-:-:S07]  /*84a0*/  MOV R0, UR5 ;  /* 0x0000000500007c02 */ /* 0x000fce0008000f00 */
.L_x_123:
[----:B-1----:R1:W2:Y:S02]  /*84b0*/  SYNCS.PHASECHK.TRANS64.TRYWAIT P0, [R0+URZ], R2 ;  /* 0x00000002000075a7 */ /* 0x0022a400080011ff */
[----:B--2---:R-:W-:Y:S05]  /*84c0*/  @!P0 NANOSLEEP.SYNCS 0x989680 ;  /* 0x009896800000895d */ /* 0x004fea0003900000 */
[----:B------:R-:W2:Y:S02]  /*84d0*/  @!P0 SYNCS.PHASECHK.TRANS64 P0, [R0+URZ], R2 ;  /* 0x00000002000085a7 */ /* 0x000ea400080010ff */
[----:B--2---:R-:W-:Y:S05]  /*84e0*/  @!P0 BRA `(.L_x_123) ;  /* 0xfffffffc00f08947 */ /* 0x004fea000383ffff */
[----:B------:R-:W-:Y:S05]  /*84f0*/  BRA `(.L_x_124) ;  /* 0xffffffa800c07947 */ /* 0x000fea000383ffff */
.L_x_43:
[----:B------:R-:W-:-:S07]  /*8500*/  MOV R0, UR5 ;  /* 0x0000000500007c02 */ /* 0x000fce0008000f00 */
.L_x_125:
[----:B-1----:R1:W2:Y:S02]  /*8510*/  SYNCS.PHASECHK.TRANS64.TRYWAIT P0, [R0+URZ], R2 ;  /* 0x00000002000075a7 */ /* 0x0022a400080011ff */
[----:B--2---:R-:W-:Y:S05]  /*8520*/  @!P0 NANOSLEEP.SYNCS 0x989680 ;  /* 0x009896800000895d */ /* 0x004fea0003900000 */
[----:B------:R-:W2:Y:S02]  /*8530*/  @!P0 SYNCS.PHASECHK.TRANS64 P0, [R0+URZ], R2 ;  /* 0x00000002000085a7 */ /* 0x000ea400080010ff */
[----:B--2---:R-:W-:Y:S05]  /*8540*/  @!P0 BRA `(.L_x_125) ;  /* 0xfffffffc00f08947 */ /* 0x004fea000383ffff */
[----:B------:R-:W-:Y:S05]  /*8550*/  BRA `(.L_x_126) ;  /* 0xffffffa800d07947 */ /* 0x000fea000383ffff */
.L_x_44:
[----:B------:R-:W-:-:S07]  /*8560*/  MOV R0, UR5 ;  /* 0x0000000500007c02 */ /* 0x000fce0008000f00 */
.L_x_127:
[----:B-1----:R1:W2:Y:S02]  /*8570*/  SYNCS.PHASECHK.TRANS64.TRYWAIT P0, [R0+URZ], R2 ;  /* 0x00000002000075a7 */ /* 0x0022a400080011ff */
[----:B--2---:R-:W-:Y:S05]  /*8580*/  @!P0 NANOSLEEP.SYNCS 0x989680 ;  /* 0x009896800000895d */ /* 0x004fea0003900000 */
[----:B------:R-:W2:Y:S02]  /*8590*/  @!P0 SYNCS.PHASECHK.TRANS64 P0, [R0+URZ], R2 ;  /* 0x00000002000085a7 */ /* 0x000ea400080010ff */
[----:B--2---:R-:W-:Y:S05]  /*85a0*/  @!P0 BRA `(.L_x_127) ;  /* 0xfffffffc00f08947 */ /* 0x004fea000383ffff */
[----:B------:R-:W-:Y:S05]  /*85b0*/  BRA `(.L_x_128) ;  /* 0xffffffa800e07947 */ /* 0x000fea000383ffff */
.L_x_45:
[----:B------:R-:W-:-:S07]  /*85c0*/  MOV R0, UR5 ;  /* 0x0000000500007c02 */ /* 0x000fce0008000f00 */
.L_x_129:
[----:B-1----:R1:W2:Y:S02]  /*85d0*/  SYNCS.PHASECHK.TRANS64.TRYWAIT P0, [R0+URZ], R2 ;  /* 0x00000002000075a7 */ /* 0x0022a400080011ff */
[----:B--2---:R-:W-:Y:S05]  /*85e0*/  @!P0 NANOSLEEP.SYNCS 0x989680 ;  /* 0x009896800000895d */ /* 0x004fea0003900000 */
[----:B------:R-:W2:Y:S02]  /*85f0*/  @!P0 SYNCS.PHASECHK.TRANS64 P0, [R0+URZ], R2 ;  /* 0x00000002000085a7 */ /* 0x000ea400080010ff */
[----:B--2---:R-:W-:Y:S05]  /*8600*/  @!P0 BRA `(.L_x_129) ;  /* 0xfffffffc00f08947 */ /* 0x004fea000383ffff */
[----:B------:R-:W-:Y:S05]  /*8610*/  BRA `(.L_x_130) ;  /* 0xffffffa800f07947 */ /* 0x000fea000383ffff */
.L_x_46:
[----:B------:R-:W-:-:S07]  /*8620*/  MOV R0, UR5 ;  /* 0x0000000500007c02 */ /* 0x000fce0008000f00 */
.L_x_131:
[----:B-1----:R1:W2:Y:S02]  /*8630*/  SYNCS.PHASECHK.TRANS64.TRYWAIT P0, [R0+URZ], R2 ;  /* 0x00000002000075a7 */ /* 0x0022a400080011ff */
[----:B--2---:R-:W-:Y:S05]  /*8640*/  @!P0 NANOSLEEP.SYNCS 0x989680 ;  /* 0x009896800000895d */ /* 0x004fea0003900000 */
[----:B------:R-:W2:Y:S02]  /*8650*/  @!P0 SYNCS.PHASECHK.TRANS64 P0, [R0+URZ], R2 ;  /* 0x00000002000085a7 */ /* 0x000ea400080010ff */
[----:B--2---:R-:W-:Y:S05]  /*8660*/  @!P0 BRA `(.L_x_131) ;  /* 0xfffffffc00f08947 */ /* 0x004fea000383ffff */
[----:B------:R-:W-:Y:S05]  /*8670*/  BRA `(.L_x_132) ;  /* 0xffffffac00007947 */ /* 0x000fea000383ffff */
.L_x_47:
[----:B------:R-:W-:-:S07]  /*8680*/  MOV R0, UR5 ;  /* 0x0000000500007c02 */ /* 0x000fce0008000f00 */
.L_x_133:
[----:B-1----:R1:W2:Y:S02]  /*8690*/  SYNCS.PHASECHK.TRANS64.TRYWAIT P0, [R0+URZ], R2 ;  /* 0x00000002000075a7 */ /* 0x0022a400080011ff */
[----:B--2---:R-:W-:Y:S05]  /*86a0*/  @!P0 NANOSLEEP.SYNCS 0x989680 ;  /* 0x009896800000895d */ /* 0x004fea0003900000 */
[----:B------:R-:W2:Y:S02]  /*86b0*/  @!P0 SYNCS.PHASECHK.TRANS64 P0, [R0+URZ], R2 ;  /* 0x00000002000085a7 */ /* 0x000ea400080010ff */
[----:B--2---:R-:W-:Y:S05]  /*86c0*/  @!P0 BRA `(.L_x_133) ;  /* 0xfffffffc00f08947 */ /* 0x004fea000383ffff */
[----:B------:R-:W-:Y:S05]  /*86d0*/  BRA `(.L_x_134) ;  /* 0xffffffac00107947 */ /* 0x000fea000383ffff */
.L_x_48:
[----:B------:R-:W-:-:S07]  /*86e0*/  MOV R0, UR5 ;  /* 0x0000000500007c02 */ /* 0x000fce0008000f00 */
.L_x_135:
[----:B-1----:R1:W2:Y:S02]  /*86f0*/  SYNCS.PHASECHK.TRANS64.TRYWAIT P0, [R0+URZ], R2 ;  /* 0x00000002000075a7 */ /* 0x0022a400080011ff */
[----:B--2---:R-:W-:Y:S05]  /*8700*/  @!P0 NANOSLEEP.SYNCS 0x989680 ;  /* 0x009896800000895d */ /* 0x004fea0003900000 */
[----:B------:R-:W2:Y:S02]  /*8710*/  @!P0 SYNCS.PHASECHK.TRANS64 P0, [R0+URZ], R2 ;  /* 0x00000002000085a7 */ /* 0x000ea400080010ff */
[----:B--2---:R-:W-:Y:S05]  /*8720*/  @!P0 BRA `(.L_x_135) ;  /* 0xfffffffc00f08947 */ /* 0x004fea000383ffff */
[----:B------:R-:W-:Y:S05]  /*8730*/  BRA `(.L_x_136) ;  /* 0xffffffac00207947 */ /* 0x000fea000383ffff */
.L_x_49:
[----:B------:R-:W-:-:S07]  /*8740*/  MOV R0, UR5 ;  /* 0x0000000500007c02 */ /* 0x000fce0008000f00 */
.L_x_137:
[----:B-1----:R1:W2:Y:S02]  /*8750*/  SYNCS.PHASECHK.TRANS64.TRYWAIT P0, [R0+URZ], R2 ;  /* 0x00000002000075a7 */ /* 0x0022a400080011ff */
[----:B--2---:R-:W-:Y:S05]  /*8760*/  @!P0 NANOSLEEP.SYNCS 0x989680 ;  /* 0x009896800000895d */ /* 0x004fea0003900000 */
[----:B------:R-:W2:Y:S02]  /*8770*/  @!P0 SYNCS.PHASECHK.TRANS64 P0, [R0+URZ], R2 ;  /* 0x00000002000085a7 */ /* 0x000ea400080010ff */
[----:B--2---:R-:W-:Y:S05]  /*8780*/  @!P0 BRA `(.L_x_137) ;  /* 0xfffffffc00f08947 */ /* 0x004fea000383ffff */
[----:B------:R-:W-:Y:S05]  /*8790*/  BRA `(.L_x_138) ;  /* 0xffffffac00307947 */ /* 0x000fea000383ffff */
.L_x_52:
[----:B------:R-:W-:-:S07]  /*87a0*/  MOV R4, UR4 ;  /* 0x0000000400047c02 */ /* 0x000fce0008000f00 */
.L_x_139:
[----:B--2---:R2:W3:Y:S02]  /*87b0*/  SYNCS.PHASECHK.TRANS64.TRYWAIT P1, [R4+URZ+0x138], R6 ;  /* 0x00013806040075a7 */ /* 0x0044e400080211ff */
[----:B---3--:R-:W-:Y:S05]  /*87c0*/  @!P1 NANOSLEEP.SYNCS 0x989680 ;  /* 0x009896800000995d */ /* 0x008fea0003900000 */
[----:B------:R-:W3:Y:S02]  /*87d0*/  @!P1 SYNCS.PHASECHK.TRANS64 P1, [R4+URZ+0x138], R6 ;  /* 0x00013806040095a7 */ /* 0x000ee400080210ff */
[----:B---3--:R-:W-:Y:S05]  /*87e0*/  @!P1 BRA `(.L_x_139) ;  /* 0xfffffffc00f09947 */ /* 0x008fea000383ffff */
[----:B------:R-:W-:Y:S05]  /*87f0*/  BRA `(.L_x_140) ;  /* 0xffffffac00a07947 */ /* 0x000fea000383ffff */
.L_x_53:
[----:B--2---:R-:W-:-:S07]  /*8800*/  MOV R4, UR4 ;  /* 0x0000000400047c02 */ /* 0x004fce0008000f00 */
.L_x_141:
[----:B--2---:R2:W3:Y:S02]  /*8810*/  SYNCS.PHASECHK.TRANS64.TRYWAIT P1, [R4+URZ+0x130], R5 ;  /* 0x00013005040075a7 */ /* 0x0044e400080211ff */
[----:B---3--:R-:W-:Y:S05]  /*8820*/  @!P1 NANOSLEEP.SYNCS 0x989680 ;  /* 0x009896800000995d */ /* 0x008fea0003900000 */
[----:B------:R-:W3:Y:S02]  /*8830*/  @!P1 SYNCS.PHASECHK.TRANS64 P1, [R4+URZ+0x130], R5 ;  /* 0x00013005040095a7 */ /* 0x000ee400080210ff */
[----:B---3--:R-:W-:Y:S05]  /*8840*/  @!P1 BRA `(.L_x_141) ;  /* 0xfffffffc00f09947 */ /* 0x008fea000383ffff */
[----:B------:R-:W-:Y:S05]  /*8850*/  BRA `(.L_x_142) ;  /* 0xffffffac00a87947 */ /* 0x000fea000383ffff */
.L_x_61:
[----:B------:R-:W-:-:S07]  /*8860*/  MOV R0, UR19 ;  /* 0x0000001300007c02 */ /* 0x000fce0008000f00 */
.L_x_143:
[----:B-1----:R1:W2:Y:S02]  /*8870*/  SYNCS.PHASECHK.TRANS64.TRYWAIT P0, [R0+URZ+0x130], R4 ;  /* 0x00013004000075a7 */ /* 0x0022a400080011ff */
[----:B--2---:R-:W-:Y:S05]  /*8880*/  @!P0 NANOSLEEP.SYNCS 0x989680 ;  /* 0x009896800000895d */ /* 0x004fea0003900000 */
[----:B------:R-:W2:Y:S02]  /*8890*/  @!P0 SYNCS.PHASECHK.TRANS64 P0, [R0+URZ+0x130], R4 ;  /* 0x00013004000085a7 */ /* 0x000ea400080010ff */
[----:B--2---:R-:W-:Y:S05]  /*88a0*/  @!P0 BRA `(.L_x_143) ;  /* 0xfffffffc00f08947 */ /* 0x004fea000383ffff */
[----:B------:R-:W-:Y:S05]  /*88b0*/  BRA `(.L_x_144) ;  /* 0xffffffb400187947 */ /* 0x000fea000383ffff */
.L_x_62:
[----:B------:R-:W-:-:S07]  /*88c0*/  MOV R4, UR23 ;  /* 0x0000001700047c02 */ /* 0x000fce0008000f00 */
.L_x_145:
[----:B-1----:R1:W2:Y:S02]  /*88d0*/  SYNCS.PHASECHK.TRANS64.TRYWAIT P0, [R4+URZ+0x150], R0 ;  /* 0x00015000040075a7 */ /* 0x0022a400080011ff */
[----:B--2---:R-:W-:Y:S05]  /*88e0*/  @!P0 NANOSLEEP.SYNCS 0x989680 ;  /* 0x009896800000895d */ /* 0x004fea0003900000 */
[----:B------:R-:W2:Y:S02]  /*88f0*/  @!P0 SYNCS.PHASECHK.TRANS64 P0, [R4+URZ+0x150], R0 ;  /* 0x00015000040085a7 */ /* 0x000ea400080010ff */
[----:B--2---:R-:W-:Y:S05]  /*8900*/  @!P0 BRA `(.L_x_145) ;  /* 0xfffffffc00f08947 */ /* 0x004fea000383ffff */
[----:B------:R-:W-:Y:S05]  /*8910*/  BRA `(.L_x_146) ;  /* 0xffffffb400347947 */ /* 0x000fea000383ffff */
.L_x_65:
[----:B-1----:R-:W-:Y:S07]  /*8920*/  MOV R0, UR15 ;  /* 0x0000000f00007c02 */ /* 0x002fee0008000f00 */
.L_x_147:
[----:B-1----:R1:W2:Y:S02]  /*8930*/  SYNCS.PHASECHK.TRANS64.TRYWAIT P0, [R0+URZ], R5 ;  /* 0x00000005000075a7 */ /* 0x0022a400080011ff */
[----:B--2---:R-:W-:Y:S05]  /*8940*/  @!P0 NANOSLEEP.SYNCS 0x989680 ;  /* 0x009896800000895d */ /* 0x004fea0003900000 */
[----:B------:R-:W2:Y:S02]  /*8950*/  @!P0 SYNCS.PHASECHK.TRANS64 P0, [R0+URZ], R5 ;  /* 0x00000005000085a7 */ /* 0x000ea400080010ff */
[----:B--2---:R-:W-:Y:S05]  /*8960*/  @!P0 BRA `(.L_x_147) ;  /* 0xfffffffc00f08947 */ /* 0x004fea000383ffff */
[----:B------:R-:W-:Y:S05]  /*8970*/  BRA `(.L_x_64) ;  /* 0xffffffb400647947 */ /* 0x000fea000383ffff */
.L_x_68:
[----:B------:R-:W-:-:S07]  /*8980*/  MOV R0, UR4 ;  /* 0x0000000400007c02 */ /* 0x000fce0008000f00 */
.L_x_148:
[----:B-1----:R1:W3:Y:S02]  /*8990*/  SYNCS.PHASECHK.TRANS64.TRYWAIT P0, [R0+URZ], R2 ;  /* 0x00000002000075a7 */ /* 0x0022e400080011ff */
[----:B---3--:R-:W-:Y:S05]  /*89a0*/  @!P0 NANOSLEEP.SYNCS 0x989680 ;  /* 0x009896800000895d */ /* 0x008fea0003900000 */
[----:B------:R-:W3:Y:S02]  /*89b0*/  @!P0 SYNCS.PHASECHK.TRANS64 P0, [R0+URZ], R2 ;  /* 0x00000002000085a7 */ /* 0x000ee400080010ff */
[----:B---3--:R-:W-:Y:S05]  /*89c0*/  @!P0 BRA `(.L_x_148) ;  /* 0xfffffffc00f08947 */ /* 0x008fea000383ffff */
[----:B------:R-:W-:Y:S05]  /*89d0*/  BRA `(.L_x_149) ;  /* 0xffffffb800247947 */ /* 0x000fea000383ffff */
.L_x_69:
[----:B------:R-:W-:-:S07]  /*89e0*/  MOV R0, UR4 ;  /* 0x0000000400007c02 */ /* 0x000fce0008000f00 */
.L_x_150:
[----:B-1----:R1:W2:Y:S02]  /*89f0*/  SYNCS.PHASECHK.TRANS64.TRYWAIT P0, [R0+URZ], R2 ;  /* 0x00000002000075a7 */ /* 0x0022a400080011ff */
[----:B--2---:R-:W-:Y:S05]  /*8a00*/  @!P0 NANOSLEEP.SYNCS 0x989680 ;  /* 0x009896800000895d */ /* 0x004fea0003900000 */
[----:B------:R-:W2:Y:S02]  /*8a10*/  @!P0 SYNCS.PHASECHK.TRANS64 P0, [R0+URZ], R2 ;  /* 0x00000002000085a7 */ /* 0x000ea400080010ff */
[----:B--2---:R-:W-:Y:S05]  /*8a20*/  @!P0 BRA `(.L_x_150) ;  /* 0xfffffffc00f08947 */ /* 0x004fea000383ffff */
[----:B------:R-:W-:Y:S05]  /*8a30*/  BRA `(.L_x_151) ;  /* 0xffffffb800307947 */ /* 0x000fea000383ffff */
.L_x_74:
[----:B------:R-:W-:Y:S07]  /*8a40*/  MOV R0, UR24 ;  /* 0x0000001800007c02 */ /* 0x000fee0008000f00 */
.L_x_152:
[----:B-1----:R1:W2:Y:S02]  /*8a50*/  SYNCS.PHASECHK.TRANS64.TRYWAIT P0, [R0+URZ+0x130], R4 ;  /* 0x00013004000075a7 */ /* 0x0022a400080011ff */
[----:B--2---:R-:W-:Y:S05]  /*8a60*/  @!P0 NANOSLEEP.SYNCS 0x989680 ;  /* 0x009896800000895d */ /* 0x004fea0003900000 */
[----:B------:R-:W2:Y:S02]  /*8a70*/  @!P0 SYNCS.PHASECHK.TRANS64 P0, [R0+URZ+0x130], R4 ;  /* 0x00013004000085a7 */ /* 0x000ea400080010ff */
[----:B--2---:R-:W-:Y:S05]  /*8a80*/  @!P0 BRA `(.L_x_152) ;  /* 0xfffffffc00f08947 */ /* 0x004fea000383ffff */
[----:B------:R-:W-:Y:S05]  /*8a90*/  BRA `(.L_x_153) ;  /* 0xffffffbc00c47947 */ /* 0x000fea000383ffff */
.L_x_77:
[----:B------:R-:W-:Y:S07]  /*8aa0*/  MOV R8, UR24 ;  /* 0x0000001800087c02 */ /* 0x000fee0008000f00 */
.L_x_154:
[----:B-1----:R1:W2:Y:S02]  /*8ab0*/  SYNCS.PHASECHK.TRANS64.TRYWAIT P1, [R8+URZ+0x128], R9 ;  /* 0x00012809080075a7 */ /* 0x0022a400080211ff */
[----:B--2---:R-:W-:Y:S05]  /*8ac0*/  @!P1 NANOSLEEP.SYNCS 0x989680 ;  /* 0x009896800000995d */ /* 0x004fea0003900000 */
[----:B------:R-:W2:Y:S02]  /*8ad0*/  @!P1 SYNCS.PHASECHK.TRANS64 P1, [R8+URZ+0x128], R9 ;  /* 0x00012809080095a7 */ /* 0x000ea400080210ff */
[----:B--2---:R-:W-:Y:S05]  /*8ae0*/  @!P1 BRA `(.L_x_154) ;  /* 0xfffffffc00f09947 */ /* 0x004fea000383ffff */
[----:B------:R-:W-:Y:S05]  /*8af0*/  BRA `(.L_x_76) ;  /* 0xffffffc400207947 */ /* 0x000fea000383ffff */
.L_x_80:
[----:B-1----:R-:W-:Y:S07]  /*8b00*/  MOV R8, UR24 ;  /* 0x0000001800087c02 */ /* 0x002fee0008000f00 */
.L_x_155:
[----:B-1----:R1:W2:Y:S02]  /*8b10*/  SYNCS.PHASECHK.TRANS64.TRYWAIT P1, [R8+URZ+0x118], R0 ;  /* 0x00011800080075a7 */ /* 0x0022a400080211ff */
[----:B--2---:R-:W-:Y:S05]  /*8b20*/  @!P1 NANOSLEEP.SYNCS 0x989680 ;  /* 0x009896800000995d */ /* 0x004fea0003900000 */
[----:B------:R-:W2:Y:S02]  /*8b30*/  @!P1 SYNCS.PHASECHK.TRANS64 P1, [R8+URZ+0x118], R0 ;  /* 0x00011800080095a7 */ /* 0x000ea400080210ff */
[----:B--2---:R-:W-:Y:S05]  /*8b40*/  @!P1 BRA `(.L_x_155) ;  /* 0xfffffffc00f09947 */ /* 0x004fea000383ffff */
[----:B------:R-:W-:Y:S05]  /*8b50*/  BRA `(.L_x_156) ;  /* 0xffffffc400bc7947 */ /* 0x000fea000383ffff */
.L_x_85:
[----:B------:R-:W-:Y:S07]  /*8b60*/  MOV R0, UR44 ;  /* 0x0000002c00007c02 */ /* 0x000fee0008000f00 */
.L_x_157:
[----:B-1----:R1:W2:Y:S02]  /*8b70*/  SYNCS.PHASECHK.TRANS64.TRYWAIT P0, [R0+URZ+0x130], R2 ;  /* 0x00013002000075a7 */ /* 0x0022a400080011ff */
[----:B--2---:R-:W-:Y:S05]  /*8b80*/  @!P0 NANOSLEEP.SYNCS 0x989680 ;  /* 0x009896800000895d */ /* 0x004fea0003900000 */
[----:B------:R-:W2:Y:S02]  /*8b90*/  @!P0 SYNCS.PHASECHK.TRANS64 P0, [R0+URZ+0x130], R2 ;  /* 0x00013002000085a7 */ /* 0x000ea400080010ff */
[----:B--2---:R-:W-:Y:S05]  /*8ba0*/  @!P0 BRA `(.L_x_157) ;  /* 0xfffffffc00f08947 */ /* 0x004fea000383ffff */
[----:B------:R-:W-:Y:S05]  /*8bb0*/  BRA `(.L_x_158) ;  /* 0xffffffcc00507947 */ /* 0x000fea000383ffff */
.L_x_96:
[----:B-1----:R-:W-:Y:S04]  /*8bc0*/  MOV R3, UR44 ;  /* 0x0000002c00037c02 */ /* 0x002fe80008000f00 */
[----:B------:R1:W2:Y:S03]  /*8bd0*/  SYNCS.PHASECHK.TRANS64.TRYWAIT P1, [R3+URZ+0x110], R4 ;  /* 0x00011004030075a7 */ /* 0x0002a600080211ff */
[----:B--2---:R-:W-:Y:S05]  /*8be0*/  @!P1 NANOSLEEP.SYNCS 0x989680 ;  /* 0x009896800000995d */ /* 0x004fea0003900000 */
[----:B------:R-:W2:Y:S02]  /*8bf0*/  @!P1 SYNCS.PHASECHK.TRANS64 P1, [R3+URZ+0x110], R4 ;  /* 0x00011004030095a7 */ /* 0x000ea400080210ff */
[----:B--2---:R-:W-:Y:S05]  /*8c00*/  @!P1 BRA `(.L_x_96) ;  /* 0xfffffffc00ec9947 */ /* 0x004fea000383ffff */
[----:B------:R-:W-:Y:S05]  /*8c10*/  BRA `(.L_x_95) ;  /* 0xffffffdc00347947 */ /* 0x000fea000383ffff */
.L_x_98:
[----:B-1----:R1:W4:Y:S02]  /*8c20*/  SYNCS.PHASECHK.TRANS64.TRYWAIT P1, [R22+URZ+0x140], R0 ;  /* 0x00014000160075a7 */ /* 0x00232400080211ff */
[----:B----4-:R-:W-:Y:S05]  /*8c30*/  @!P1 NANOSLEEP.SYNCS 0x989680 ;  /* 0x009896800000995d */ /* 0x010fea0003900000 */
[----:B------:R-:W4:Y:S02]  /*8c40*/  @!P1 SYNCS.PHASECHK.TRANS64 P1, [R22+URZ+0x140], R0 ;  /* 0x00014000160095a7 */ /* 0x000f2400080210ff */
[----:B----4-:R-:W-:Y:S05]  /*8c50*/  @!P1 BRA `(.L_x_98) ;  /* 0xfffffffc00f09947 */ /* 0x010fea000383ffff */
[----:B------:R-:W-:Y:S05]  /*8c60*/  BRA `(.L_x_97) ;  /* 0xffffffdc007c7947 */ /* 0x000fea000383ffff */
        .weak           $__internal_0_$__cuda_sm10x_tcgen05_guardrail_trap_col_being_dealloced_not_returned_by_alloc
        .type           $__internal_0_$__cuda_sm10x_tcgen05_guardrail_trap_col_being_dealloced_not_returned_by_alloc,@function
        .size           $__internal_0_$__cuda_sm10x_tcgen05_guardrail_trap_col_being_dealloced_not_returned_by_alloc,($__internal_1_$__cuda_sm10x_tcgen05_guardrail_trap_phase_invalid_during_alloc - $__internal_0_$__cuda_sm10x_tcgen05_guardrail_trap_col_being_dealloced_not_returned_by_alloc)
$__internal_0_$__cuda_sm10x_tcgen05_guardrail_trap_col_being_dealloced_not_returned_by_alloc:
[----:B------:R-:W-:Y:S05]  /*8c70*/  BPT.TRAP 0x1 ;  /* 0x000000040000795c */ /* 0x000fea0000300000 */
[----:B------:R-:W-:-:S04]  /*8c80*/  HFMA2 R3, -RZ, RZ, 0, 0 ;  /* 0x00000000ff037431 */ /* 0x000fc800000001ff */
[----:B------:R-:W-:Y:S05]  /*8c90*/  RET.REL.NODEC R2 `(_ZN7cutlass13device_kernelINS_4conv6kernel13ConvUniversalINS1_16ConvProblemShapeILNS1_8OperatorE2ELi2EEENS1_10collective14CollectiveConvINS1_47MainloopSm100TmaUmmaWarpSpecializedImplicitGemmILS5_2ELi17ELi2ELi1ELi2EN4cute5tupleIJNSA_1CILi1EEESD_SD_EEEEENSB_IJNSC_ILi128EEENSB_IJNSC_ILi64EEEEEESI_EEENS_12float_e4m3_tESK_NSA_8TiledMMAINSA_8MMA_AtomIJNSA_10MMA_TraitsINSA_19SM100_MMA_F8F6F4_SSEJSK_SK_fSG_SH_NSA_17integral_constantINSA_4UMMA5MajorELSR_1EEESS_NSP_INSQ_7ScaleInELST_0EEESU_EEEEEENSA_6LayoutISE_NSB_IJNSC_ILi0EEESY_SY_EEEEENSB_IJNSA_10UnderscoreES11_S11_EEEEENS7_6detail27Sm100ImplicitGemmTileTraitsINSA_13SM90_TMA_LOADENSA_14ComposedLayoutINSA_7SwizzleILi3ELi4ELi3EEENSA_18smem_ptr_flag_bitsILi8EEENSX_INSB_IJSG_NSC_ILi8EEEEEENSB_IJSD_SG_EEEEEEEvEENS15_INSA_20SM90_TMA_LOAD_IM2COLENS17_INS18_ILi2ELi4ELi3EEES1B_NSX_INSB_IJSH_S1C_EEENSB_IJSD_SH_EEEEEEEvEEEENS_8epilogue10collective18CollectiveEpilogueINS1Q_23Sm100TmaWarpSpecializedILi1ELi1ELi64ELb0ELb0EEEJSJ_NSB_IJNSX_ISG_SD_EENSX_ISH_SD_EEEEESK_NSB_IJlNSB_IJSD_llEEESY_EEESK_S1Z_NS1Q_6fusion15FusionCallbacksIS1U_NS20_17LinearCombinationISK_fSK_fLNS_15FloatRoundStyleE2EEESJ_S1X_JEEENSA_5SM1004TMEM4LOAD26SM100_TMEM_LOAD_32dp32b64xES16_NS17_IS1J_S1B_NSX_INSB_IJS1C_SH_EEENSB_IJSH_SD_EEEEEEENSA_39AutoVectorizingCopyWithAssumedAlignmentILi128EEENSA_14SM90_TMA_STOREES2D_S2F_S2F_EEEvvEEEEvNT_6ParamsE) ;  /* 0xffffff7002d87950 */ /* 0x000fea0003c3ffff */
        .weak           $__internal_1_$__cuda_sm10x_tcgen05_guardrail_trap_phase_invalid_during_alloc
        .type           $__internal_1_$__cuda_sm10x_tcgen05_guardrail_trap_phase_invalid_during_alloc,@function
        .size           $__internal_1_$__cuda_sm10x_tcgen05_guardrail_trap_phase_invalid_during_alloc,($__internal_2_$__cuda_sm10x_tcgen05_guardrail_trap_unallocated_columns_being_dealloced - $__internal_1_$__cuda_sm10x_tcgen05_guardrail_trap_phase_invalid_during_alloc)
$__internal_1_$__cuda_sm10x_tcgen05_guardrail_trap_phase_invalid_during_alloc:
[----:B------:R-:W-:Y:S05]  /*8ca0*/  BPT.TRAP 0x1 ;  /* 0x000000040000795c */ /* 0x000fea0000300000 */
[----:B------:R-:W-:-:S04]  /*8cb0*/  MOV R3, 0x0 ;  /* 0x0000000000037802 */ /* 0x000fc80000000f00 */
[----:B------:R-:W-:Y:S05]  /*8cc0*/  RET.REL.NODEC R2 `(_ZN7cutlass13device_kernelINS_4conv6kernel13ConvUniversalINS1_16ConvProblemShapeILNS1_8OperatorE2ELi2EEENS1_10collective14CollectiveConvINS1_47MainloopSm100TmaUmmaWarpSpecializedImplicitGemmILS5_2ELi17ELi2ELi1ELi2EN4cute5tupleIJNSA_1CILi1EEESD_SD_EEEEENSB_IJNSC_ILi128EEENSB_IJNSC_ILi64EEEEEESI_EEENS_12float_e4m3_tESK_NSA_8TiledMMAINSA_8MMA_AtomIJNSA_10MMA_TraitsINSA_19SM100_MMA_F8F6F4_SSEJSK_SK_fSG_SH_NSA_17integral_constantINSA_4UMMA5MajorELSR_1EEESS_NSP_INSQ_7ScaleInELST_0EEESU_EEEEEENSA_6LayoutISE_NSB_IJNSC_ILi0EEESY_SY_EEEEENSB_IJNSA_10UnderscoreES11_S11_EEEEENS7_6detail27Sm100ImplicitGemmTileTraitsINSA_13SM90_TMA_LOADENSA_14ComposedLayoutINSA_7SwizzleILi3ELi4ELi3EEENSA_18smem_ptr_flag_bitsILi8EEENSX_INSB_IJSG_NSC_ILi8EEEEEENSB_IJSD_SG_EEEEEEEvEENS15_INSA_20SM90_TMA_LOAD_IM2COLENS17_INS18_ILi2ELi4ELi3EEES1B_NSX_INSB_IJSH_S1C_EEENSB_IJSD_SH_EEEEEEEvEEEENS_8epilogue10collective18CollectiveEpilogueINS1Q_23Sm100TmaWarpSpecializedILi1ELi1ELi64ELb0ELb0EEEJSJ_NSB_IJNSX_ISG_SD_EENSX_ISH_SD_EEEEESK_NSB_IJlNSB_IJSD_llEEESY_EEESK_S1Z_NS1Q_6fusion15FusionCallbacksIS1U_NS20_17LinearCombinationISK_fSK_fLNS_15FloatRoundStyleE2EEESJ_S1X_JEEENSA_5SM1004TMEM4LOAD26SM100_TMEM_LOAD_32dp32b64xES16_NS17_IS1J_S1B_NSX_INSB_IJS1C_SH_EEENSB_IJSH_SD_EEEEEEENSA_39AutoVectorizingCopyWithAssumedAlignmentILi128EEENSA_14SM90_TMA_STOREES2D_S2F_S2F_EEEvvEEEEvNT_6ParamsE) ;  /* 0xffffff7002cc7950 */ /* 0x000fea0003c3ffff */
        .weak           $__internal_2_$__cuda_sm10x_tcgen05_guardrail_trap_unallocated_columns_being_dealloced
        .type           $__internal_2_$__cuda_sm10x_tcgen05_guardrail_trap_unallocated_columns_being_dealloced,@function
        .size           $__internal_2_$__cuda_sm10x_tcgen05_guardrail_trap_unallocated_columns_being_dealloced,(.L_x_160 - $__internal_2_$__cuda_sm10x_tcgen05_guardrail_trap_unallocated_columns_being_dealloced)
$__internal_2_$__cuda_sm10x_tcgen05_guardrail_trap_unallocated_columns_being_dealloced:
[----:B------:R-:W-:Y:S05]  /*8cd0*/  BPT.TRAP 0x1 ;  /* 0x000000040000795c */ /* 0x000fea0000300000 */
[----:B------:R-:W-:-:S04]  /*8ce0*/  HFMA2 R3, -RZ, RZ, 0, 0 ;  /* 0x00000000ff037431 */ /* 0x000fc800000001ff */
[----:B------:R-:W-:Y:S05]  /*8cf0*/  RET.REL.NODEC R2 `(_ZN7cutlass13device_kernelINS_4conv6kernel13ConvUniversalINS1_16ConvProblemShapeILNS1_8OperatorE2ELi2EEENS1_10collective14CollectiveConvINS1_47MainloopSm100TmaUmmaWarpSpecializedImplicitGemmILS5_2ELi17ELi2ELi1ELi2EN4cute5tupleIJNSA_1CILi1EEESD_SD_EEEEENSB_IJNSC_ILi128EEENSB_IJNSC_ILi64EEEEEESI_EEENS_12float_e4m3_tESK_NSA_8TiledMMAINSA_8MMA_AtomIJNSA_10MMA_TraitsINSA_19SM100_MMA_F8F6F4_SSEJSK_SK_fSG_SH_NSA_17integral_constantINSA_4UMMA5MajorELSR_1EEESS_NSP_INSQ_7ScaleInELST_0EEESU_EEEEEENSA_6LayoutISE_NSB_IJNSC_ILi0EEESY_SY_EEEEENSB_IJNSA_10UnderscoreES11_S11_EEEEENS7_6detail27Sm100ImplicitGemmTileTraitsINSA_13SM90_TMA_LOADENSA_14ComposedLayoutINSA_7SwizzleILi3ELi4ELi3EEENSA_18smem_ptr_flag_bitsILi8EEENSX_INSB_IJSG_NSC_ILi8EEEEEENSB_IJSD_SG_EEEEEEEvEENS15_INSA_20SM90_TMA_LOAD_IM2COLENS17_INS18_ILi2ELi4ELi3EEES1B_NSX_INSB_IJSH_S1C_EEENSB_IJSD_SH_EEEEEEEvEEEENS_8epilogue10collective18CollectiveEpilogueINS1Q_23Sm100TmaWarpSpecializedILi1ELi1ELi64ELb0ELb0EEEJSJ_NSB_IJNSX_ISG_SD_EENSX_ISH_SD_EEEEESK_NSB_IJlNSB_IJSD_llEEESY_EEESK_S1Z_NS1Q_6fusion15FusionCallbacksIS1U_NS20_17LinearCombinationISK_fSK_fLNS_15FloatRoundStyleE2EEESJ_S1X_JEEENSA_5SM1004TMEM4LOAD26SM100_TMEM_LOAD_32dp32b64xES16_NS17_IS1J_S1B_NSX_INSB_IJS1C_SH_EEENSB_IJSH_SD_EEEEEEENSA_39AutoVectorizingCopyWithAssumedAlignmentILi128EEENSA_14SM90_TMA_STOREES2D_S2F_S2F_EEEvvEEEEvNT_6ParamsE) ;  /* 0xffffff7002c07950 */ /* 0x000fea0003c3ffff */
.L_x_159:
[----:B------:R-:W-:-:S00]  /*8d00*/  BRA `(.L_x_159) ;  /* 0xfffffffc00fc7947 */ /* 0x000fc0000383ffff */
[----:B------:R-:W-:-:S00]  /*8d10*/  NOP ;  /* 0x0000000000007918 */ /* 0x000fc00000000000 */
        /* <DEDUP_REMOVED lines=14> */
.L_x_160:


//--------------------- .nv.global.init           --------------------------
	.section	.nv.global.init,"aw",@progbits
.nv.global.init:
	.type		$str$29,@object
	.size		$str$29,($str$30 - $str$29)
$str$29:
        /*0000*/ 	.byte	0x28, 0x61, 0x64, 0x64, 0x72, 0x65, 0x73, 0x73, 0x20, 0x26, 0x20, 0x6d, 0x61, 0x73, 0x6b, 0x29
        /*0010*/ 	.byte	0x20, 0x3d, 0x3d, 0x20, 0x30, 0x00
	.type		$str$30,@object
	.size		$str$30,($str$28 - $str$30)
$str$30:
        /*0016*/ 	.byte	0x2f, 0x74, 0x6d, 0x70, 0x2f, 0x63, 0x75, 0x74, 0x6c, 0x61, 0x73, 0x73, 0x5f, 0x73, 0x77, 0x65
        /*0026*/ 	.byte	0x65, 0x70, 0x5f, 0x73, 0x72, 0x63, 0x2f, 0x69, 0x6e, 0x63, 0x6c, 0x75, 0x64, 0x65, 0x2f, 0x63
        /*0036*/ 	.byte	0x75, 0x74, 0x65, 0x2f, 0x70, 0x6f, 0x69, 0x6e, 0x74, 0x65, 0x72, 0x5f, 0x66, 0x6c, 0x61, 0x67
        /*0046*/ 	.byte	0x67, 0x65, 0x64, 0x2e, 0x68, 0x70, 0x70, 0x00
	.type		$str$28,@object
	.size		$str$28,($str$27 - $str$28)
$str$28:
        /*004e*/ 	.byte	0x2f, 0x74, 0x6d, 0x70, 0x2f, 0x63, 0x75, 0x74, 0x6c, 0x61, 0x73, 0x73, 0x5f, 0x73, 0x77, 0x65
        /*005e*/ 	.byte	0x65, 0x70, 0x5f, 0x73, 0x72, 0x63, 0x2f, 0x69, 0x6e, 0x63, 0x6c, 0x75, 0x64, 0x65, 0x2f, 0x63
        /*006e*/ 	.byte	0x75, 0x74, 0x65, 0x2f, 0x61, 0x74, 0x6f, 0x6d, 0x2f, 0x63, 0x6f, 0x70, 0x79, 0x5f, 0x74, 0x72
        /*007e*/ 	.byte	0x61, 0x69, 0x74, 0x73, 0x5f, 0x73, 0x6d, 0x31, 0x30, 0x30, 0x2e, 0x68, 0x70, 0x70, 0x00
	.type		$str$27,@object
	.size		$str$27,(__unnamed_1 - $str$27)
$str$27:
        /*008d*/ 	.byte	0x28, 0x28, 0x75, 0x69, 0x6e, 0x74, 0x33, 0x32, 0x5f, 0x74, 0x28, 0x74, 0x68, 0x72, 0x65, 0x61
        /*009d*/ 	.byte	0x64, 0x49, 0x64, 0x78, 0x2e, 0x78, 0x29, 0x20, 0x2f, 0x20, 0x33, 0x32, 0x29, 0x20, 0x25, 0x20
        /*00ad*/ 	.byte	0x34, 0x29, 0x20, 0x3d, 0x3d, 0x20, 0x28, 0x28, 0x28, 0x74, 0x6d, 0x65, 0x6d, 0x5f, 0x61, 0x64
        /*00bd*/ 	.byte	0x64, 0x72, 0x20, 0x3e, 0x3e, 0x20, 0x31, 0x36, 0x29, 0x20, 0x2f, 0x20, 0x33, 0x32, 0x29, 0x20
        /*00cd*/ 	.byte	0x25, 0x20, 0x34, 0x29, 0x00
	.type		__unnamed_1,@object
	.size		__unnamed_1,(__unnamed_2 - __unnamed_1)
__unnamed_1:
        /*00d2*/ 	.byte	0x61, 0x75, 0x74, 0x6f, 0x20, 0x63, 0x75, 0x74, 0x65, 0x3a, 0x3a, 0x61, 0x73, 0x5f, 0x70, 0x6f
        /* <DEDUP_REMOVED lines=24> */
        /*0262*/ 	.byte	0x43, 0x3c, 0x38, 0x31, 0x39, 0x32, 0x3e, 0x3e, 0x3e, 0x3e, 0x5d, 0x00
	.type		__unnamed_2,@object
	.size		__unnamed_2,(.L_2 - __unnamed_2)
__unnamed_2:
        /* <DEDUP_REMOVED lines=42> */
        /*050e*/ 	.byte	0x3e, 0x3e, 0x3e, 0x3e, 0x5d, 0x00
.L_2:


//--------------------- .nv.shared._ZN7cutlass13device_kernelINS_4conv6kernel13ConvUniversalINS1_16ConvProblemShapeILNS1_8OperatorE2ELi2EEENS1_10collective14CollectiveConvINS1_47MainloopSm100TmaUmmaWarpSpecializedImplicitGemmILS5_2ELi17ELi2ELi1ELi2EN4cute5tupleIJNSA_1CILi1EEESD_SD_EEEEENSB_IJNSC_ILi128EEENSB_IJNSC_ILi64EEEEEESI_EEENS_12float_e4m3_tESK_NSA_8TiledMMAINSA_8MMA_AtomIJNSA_10MMA_TraitsINSA_19SM100_MMA_F8F6F4_SSEJSK_SK_fSG_SH_NSA_17integral_constantINSA_4UMMA5MajorELSR_1EEESS_NSP_INSQ_7ScaleInELST_0EEESU_EEEEEENSA_6LayoutISE_NSB_IJNSC_ILi0EEESY_SY_EEEEENSB_IJNSA_10UnderscoreES11_S11_EEEEENS7_6detail27Sm100ImplicitGemmTileTraitsINSA_13SM90_TMA_LOADENSA_14ComposedLayoutINSA_7SwizzleILi3ELi4ELi3EEENSA_18smem_ptr_flag_bitsILi8EEENSX_INSB_IJSG_NSC_ILi8EEEEEENSB_IJSD_SG_EEEEEEEvEENS15_INSA_20SM90_TMA_LOAD_IM2COLENS17_INS18_ILi2ELi4ELi3EEES1B_NSX_INSB_IJSH_S1C_EEENSB_IJSD_SH_EEEEEEEvEEEENS_8epilogue10collective18CollectiveEpilogueINS1Q_23Sm100TmaWarpSpecializedILi1ELi1ELi64ELb0ELb0EEEJSJ_NSB_IJNSX_ISG_SD_EENSX_ISH_SD_EEEEESK_NSB_IJlNSB_IJSD_llEEESY_EEESK_S1Z_NS1Q_6fusion15FusionCallbacksIS1U_NS20_17LinearCombinationISK_fSK_fLNS_15FloatRoundStyleE2EEESJ_S1X_JEEENSA_5SM1004TMEM4LOAD26SM100_TMEM_LOAD_32dp32b64xES16_NS17_IS1J_S1B_NSX_INSB_IJS1C_SH_EEENSB_IJSH_SD_EEEEEEENSA_39AutoVectorizingCopyWithAssumedAlignmentILi128EEENSA_14SM90_TMA_STOREES2D_S2F_S2F_EEEvvEEEEvNT_6ParamsE --------------------------
	.section	.nv.shared._ZN7cutlass13device_kernelINS_4conv6kernel13ConvUniversalINS1_16ConvProblemShapeILNS1_8OperatorE2ELi2EEENS1_10collective14CollectiveConvINS1_47MainloopSm100TmaUmmaWarpSpecializedImplicitGemmILS5_2ELi17ELi2ELi1ELi2EN4cute5tupleIJNSA_1CILi1EEESD_SD_EEEEENSB_IJNSC_ILi128EEENSB_IJNSC_ILi64EEEEEESI_EEENS_12float_e4m3_tESK_NSA_8TiledMMAINSA_8MMA_AtomIJNSA_10MMA_TraitsINSA_19SM100_MMA_F8F6F4_SSEJSK_SK_fSG_SH_NSA_17integral_constantINSA_4UMMA5MajorELSR_1EEESS_NSP_INSQ_7ScaleInELST_0EEESU_EEEEEENSA_6LayoutISE_NSB_IJNSC_ILi0EEESY_SY_EEEEENSB_IJNSA_10UnderscoreES11_S11_EEEEENS7_6detail27Sm100ImplicitGemmTileTraitsINSA_13SM90_TMA_LOADENSA_14ComposedLayoutINSA_7SwizzleILi3ELi4ELi3EEENSA_18smem_ptr_flag_bitsILi8EEENSX_INSB_IJSG_NSC_ILi8EEEEEENSB_IJSD_SG_EEEEEEEvEENS15_INSA_20SM90_TMA_LOAD_IM2COLENS17_INS18_ILi2ELi4ELi3EEES1B_NSX_INSB_IJSH_S1C_EEENSB_IJSD_SH_EEEEEEEvEEEENS_8epilogue10collective18CollectiveEpilogueINS1Q_23Sm100TmaWarpSpecializedILi1ELi1ELi64ELb0ELb0EEEJSJ_NSB_IJNSX_ISG_SD_EENSX_ISH_SD_EEEEESK_NSB_IJlNSB_IJSD_llEEESY_EEESK_S1Z_NS1Q_6fusion15FusionCallbacksIS1U_NS20_17LinearCombinationISK_fSK_fLNS_15FloatRoundStyleE2EEESJ_S1X_JEEENSA_5SM1004TMEM4LOAD26SM100_TMEM_LOAD_32dp32b64xES16_NS17_IS1J_S1B_NSX_INSB_IJS1C_SH_EEENSB_IJSH_SD_EEEEEEENSA_39AutoVectorizingCopyWithAssumedAlignmentILi128EEENSA_14SM90_TMA_STOREES2D_S2F_S2F_EEEvvEEEEvNT_6ParamsE,"aw",@nobits
	.sectionflags	@""
	.align	16
	.zero		1024


//--------------------- .nv.shared.reserved.0     --------------------------
	.section	.nv.shared.reserved.0,"aw",@nobits
	.weak		__nv_reservedSMEM_offset_0_alias
	.size		__nv_reservedSMEM_offset_0_alias, 0, 64
	.other		__nv_reservedSMEM_offset_0_alias,@"STO_CUDA_RESERVED_SHARED STV_DEFAULT"
__nv_reservedSMEM_offset_0_alias:
	.zero		0
.nv.shared.reserved.0:
	.zero		64
	.weak		__nv_reservedSMEM_tcgen05_partition
	.type		__nv_reservedSMEM_tcgen05_partition,@object
	.size		__nv_reservedSMEM_tcgen05_partition,(.L_0 - __nv_reservedSMEM_tcgen05_partition)
__nv_reservedSMEM_tcgen05_partition:
	.zero		32
.L_0:


//--------------------- .nv.global                --------------------------
	.section	.nv.global,"aw",@nobits
.nv.global:
	.type		_ZN39_INTERNAL_af4ed27b_4_k_cu_90a6dca3_31304cute1_E,@object
	.size		_ZN39_INTERNAL_af4ed27b_4_k_cu_90a6dca3_31304cute1_E,(_ZN39_INTERNAL_af4ed27b_4_k_cu_90a6dca3_31304cuda3std3__45__cpo6cbeginE - _ZN39_INTERNAL_af4ed27b_4_k_cu_90a6dca3_31304cute1_E)
_ZN39_INTERNAL_af4ed27b_4_k_cu_90a6dca3_31304cute1_E:
	.zero		1
	.type		_ZN39_INTERNAL_af4ed27b_4_k_cu_90a6dca3_31304cuda3std3__45__cpo6cbeginE,@object
	.size		_ZN39_INTERNAL_af4ed27b_4_k_cu_90a6dca3_31304cuda3std3__45__cpo6cbeginE,(_ZN39_INTERNAL_af4ed27b_4_k_cu_90a6dca3_31304cuda3std3__48in_placeE - _ZN39_INTERNAL_af4ed27b_4_k_cu_90a6dca3_31304cuda3std3__45__cpo6cbeginE)
_ZN39_INTERNAL_af4ed27b_4_k_cu_90a6dca3_31304cuda3std3__45__cpo6cbeginE:
	.zero		1
	.type		_ZN39_INTERNAL_af4ed27b_4_k_cu_90a6dca3_31304cuda3std3__48in_placeE,@object
	.size		_ZN39_INTERNAL_af4ed27b_4_k_cu_90a6dca3_31304cuda3std3__48in_placeE,(_ZN39_INTERNAL_af4ed27b_4_k_cu_90a6dca3_31304cuda3std6ranges3__45__cpo9iter_moveE - _ZN39_INTERNAL_af4ed27b_4_k_cu_90a6dca3_31304cuda3std3__48in_placeE)
_ZN39_INTERNAL_af4ed27b_4_k_cu_90a6dca3_31304cuda3std3__48in_placeE:
	.zero		1
	.type		_ZN39_INTERNAL_af4ed27b_4_k_cu_90a6dca3_31304cuda3std6ranges3__45__cpo9iter_moveE,@object
	.size		_ZN39_INTERNAL_af4ed27b_4_k_cu_90a6dca3_31304cuda3std6ranges3__45__cpo9iter_moveE,(_ZN39_INTERNAL_af4ed27b_4_k_cu_90a6dca3_31304cuda3std3__45__cpo5beginE - _ZN39_INTERNAL_af4ed27b_4_k_cu_90a6dca3_31304cuda3std6ranges3__45__cpo9iter_moveE)
_ZN39_INTERNAL_af4ed27b_4_k_cu_90a6dca3_31304cuda3std6ranges3__45__cpo9iter_moveE:
	.zero		1
	.type		_ZN39_INTERNAL_af4ed27b_4_k_cu_90a6dca3_31304cuda3std3__45__cpo5beginE,@object
	.size		_ZN39_INTERNAL_af4ed27b_4_k_cu_90a6dca3_31304cuda3std3__45__cpo5beginE,(_ZN39_INTERNAL_af4ed27b_4_k_cu_90a6dca3_31304cuda3std3__441_GLOBAL__N__af4ed27b_4_k_cu_90a6dca3_31306ignoreE - _ZN39_INTERNAL_af4ed27b_4_k_cu_90a6dca3_31304cuda3std3__45__cpo5beginE)
_ZN39_INTERNAL_af4ed27b_4_k_cu_90a6dca3_31304cuda3std3__45__cpo5beginE:
	.zero		1
	.type		_ZN39_INTERNAL_af4ed27b_4_k_cu_90a6dca3_31304cuda3std3__441_GLOBAL__N__af4ed27b_4_k_cu_90a6dca3_31306ignoreE,@object
	.size		_ZN39_INTERNAL_af4ed27b_4_k_cu_90a6dca3_31304cuda3std3__441_GLOBAL__N__af4ed27b_4_k_cu_90a6dca3_31306ignoreE,(_ZN39_INTERNAL_af4ed27b_4_k_cu_90a6dca3_31304cute7productE - _ZN39_INTERNAL_af4ed27b_4_k_cu_90a6dca3_31304cuda3std3__441_GLOBAL__N__af4ed27b_4_k_cu_90a6dca3_31306ignoreE)
_ZN39_INTERNAL_af4ed27b_4_k_cu_90a6dca3_31304cuda3std3__441_GLOBAL__N__af4ed27b_4_k_cu_90a6dca3_31306ignoreE:
	.zero		1
	.type		_ZN39_INTERNAL_af4ed27b_4_k_cu_90a6dca3_31304cute7productE,@object
	.size		_ZN39_INTERNAL_af4ed27b_4_k_cu_90a6dca3_31304cute7productE,(_ZN39_INTERNAL_af4ed27b_4_k_cu_90a6dca3_31304cuda3std3__45__cpo3endE - _ZN39_INTERNAL_af4ed27b_4_k_cu_90a6dca3_31304cute7productE)
_ZN39_INTERNAL_af4ed27b_4_k_cu_90a6dca3_31304cute7productE:
	.zero		1
	.type		_ZN39_INTERNAL_af4ed27b_4_k_cu_90a6dca3_31304cuda3std3__45__cpo3endE,@object
	.size		_ZN39_INTERNAL_af4ed27b_4_k_cu_90a6dca3_31304cuda3std3__45__cpo3endE,(_ZN39_INTERNAL_af4ed27b_4_k_cu_90a6dca3_31304cuda3std3__419piecewise_constructE - _ZN39_INTERNAL_af4ed27b_4_k_cu_90a6dca3_31304cuda3std3__45__cpo3endE)
_ZN39_INTERNAL_af4ed27b_4_k_cu_90a6dca3_31304cuda3std3__45__cpo3endE:
	.zero		1
	.type		_ZN39_INTERNAL_af4ed27b_4_k_cu_90a6dca3_31304cuda3std3__419piecewise_constructE,@object
	.size		_ZN39_INTERNAL_af4ed27b_4_k_cu_90a6dca3_31304cuda3std3__419piecewise_constructE,(_ZN39_INTERNAL_af4ed27b_4_k_cu_90a6dca3_31304cuda3std3__45__cpo4cendE - _ZN39_INTERNAL_af4ed27b_4_k_cu_90a6dca3_31304cuda3std3__419piecewise_constructE)
_ZN39_INTERNAL_af4ed27b_4_k_cu_90a6dca3_31304cuda3std3__419piecewise_constructE:
	.zero		1
	.type		_ZN39_INTERNAL_af4ed27b_4_k_cu_90a6dca3_31304cuda3std3__45__cpo4cendE,@object
	.size		_ZN39_INTERNAL_af4ed27b_4_k_cu_90a6dca3_31304cuda3std3__45__cpo4cendE,(_ZN39_INTERNAL_af4ed27b_4_k_cu_90a6dca3_31304cuda3std6ranges3__45__cpo4swapE - _ZN39_INTERNAL_af4ed27b_4_k_cu_90a6dca3_31304cuda3std3__45__cpo4cendE)
_ZN39_INTERNAL_af4ed27b_4_k_cu_90a6dca3_31304cuda3std3__45__cpo4cendE:
	.zero		1
	.type		_ZN39_INTERNAL_af4ed27b_4_k_cu_90a6dca3_31304cuda3std6ranges3__45__cpo4swapE,@object
	.size		_ZN39_INTERNAL_af4ed27b_4_k_cu_90a6dca3_31304cuda3std6ranges3__45__cpo4swapE,(.L_10 - _ZN39_INTERNAL_af4ed27b_4_k_cu_90a6dca3_31304cuda3std6ranges3__45__cpo4swapE)
_ZN39_INTERNAL_af4ed27b_4_k_cu_90a6dca3_31304cuda3std6ranges3__45__cpo4swapE:
	.zero		1
.L_10:


//--------------------- .nv.constant0._ZN7cutlass13device_kernelINS_4conv6kernel13ConvUniversalINS1_16ConvProblemShapeILNS1_8OperatorE2ELi2EEENS1_10collective14CollectiveConvINS1_47MainloopSm100TmaUmmaWarpSpecializedImplicitGemmILS5_2ELi17ELi2ELi1ELi2EN4cute5tupleIJNSA_1CILi1EEESD_SD_EEEEENSB_IJNSC_ILi128EEENSB_IJNSC_ILi64EEEEEESI_EEENS_12float_e4m3_tESK_NSA_8TiledMMAINSA_8MMA_AtomIJNSA_10MMA_TraitsINSA_19SM100_MMA_F8F6F4_SSEJSK_SK_fSG_SH_NSA_17integral_constantINSA_4UMMA5MajorELSR_1EEESS_NSP_INSQ_7ScaleInELST_0EEESU_EEEEEENSA_6LayoutISE_NSB_IJNSC_ILi0EEESY_SY_EEEEENSB_IJNSA_10UnderscoreES11_S11_EEEEENS7_6detail27Sm100ImplicitGemmTileTraitsINSA_13SM90_TMA_LOADENSA_14ComposedLayoutINSA_7SwizzleILi3ELi4ELi3EEENSA_18smem_ptr_flag_bitsILi8EEENSX_INSB_IJSG_NSC_ILi8EEEEEENSB_IJSD_SG_EEEEEEEvEENS15_INSA_20SM90_TMA_LOAD_IM2COLENS17_INS18_ILi2ELi4ELi3EEES1B_NSX_INSB_IJSH_S1C_EEENSB_IJSD_SH_EEEEEEEvEEEENS_8epilogue10collective18CollectiveEpilogueINS1Q_23Sm100TmaWarpSpecializedILi1ELi1ELi64ELb0ELb0EEEJSJ_NSB_IJNSX_ISG_SD_EENSX_ISH_SD_EEEEESK_NSB_IJlNSB_IJSD_llEEESY_EEESK_S1Z_NS1Q_6fusion15FusionCallbacksIS1U_NS20_17LinearCombinationISK_fSK_fLNS_15FloatRoundStyleE2EEESJ_S1X_JEEENSA_5SM1004TMEM4LOAD26SM100_TMEM_LOAD_32dp32b64xES16_NS17_IS1J_S1B_NSX_INSB_IJS1C_SH_EEENSB_IJSH_SD_EEEEEEENSA_39AutoVectorizingCopyWithAssumedAlignmentILi128EEENSA_14SM90_TMA_STOREES2D_S2F_S2F_EEEvvEEEEvNT_6ParamsE --------------------------
	.section	.nv.constant0._ZN7cutlass13device_kernelINS_4conv6kernel13ConvUniversalINS1_16ConvProblemShapeILNS1_8OperatorE2ELi2EEENS1_10collective14CollectiveConvINS1_47MainloopSm100TmaUmmaWarpSpecializedImplicitGemmILS5_2ELi17ELi2ELi1ELi2EN4cute5tupleIJNSA_1CILi1EEESD_SD_EEEEENSB_IJNSC_ILi128EEENSB_IJNSC_ILi64EEEEEESI_EEENS_12float_e4m3_tESK_NSA_8TiledMMAINSA_8MMA_AtomIJNSA_10MMA_TraitsINSA_19SM100_MMA_F8F6F4_SSEJSK_SK_fSG_SH_NSA_17integral_constantINSA_4UMMA5MajorELSR_1EEESS_NSP_INSQ_7ScaleInELST_0EEESU_EEEEEENSA_6LayoutISE_NSB_IJNSC_ILi0EEESY_SY_EEEEENSB_IJNSA_10UnderscoreES11_S11_EEEEENS7_6detail27Sm100ImplicitGemmTileTraitsINSA_13SM90_TMA_LOADENSA_14ComposedLayoutINSA_7SwizzleILi3ELi4ELi3EEENSA_18smem_ptr_flag_bitsILi8EEENSX_INSB_IJSG_NSC_ILi8EEEEEENSB_IJSD_SG_EEEEEEEvEENS15_INSA_20SM90_TMA_LOAD_IM2COLENS17_INS18_ILi2ELi4ELi3EEES1B_NSX_INSB_IJSH_S1C_EEENSB_IJSD_SH_EEEEEEEvEEEENS_8epilogue10collective18CollectiveEpilogueINS1Q_23Sm100TmaWarpSpecializedILi1ELi1ELi64ELb0ELb0EEEJSJ_NSB_IJNSX_ISG_SD_EENSX_ISH_SD_EEEEESK_NSB_IJlNSB_IJSD_llEEESY_EEESK_S1Z_NS1Q_6fusion15FusionCallbacksIS1U_NS20_17LinearCombinationISK_fSK_fLNS_15FloatRoundStyleE2EEESJ_S1X_JEEENSA_5SM1004TMEM4LOAD26SM100_TMEM_LOAD_32dp32b64xES16_NS17_IS1J_S1B_NSX_INSB_IJS1C_SH_EEENSB_IJSH_SD_EEEEEEENSA_39AutoVectorizingCopyWithAssumedAlignmentILi128EEENSA_14SM90_TMA_STOREES2D_S2F_S2F_EEEvvEEEEvNT_6ParamsE,"a",@progbits
	.sectionflags	@""
	.align	4
.nv.constant0._ZN7cutlass13device_kernelINS_4conv6kernel13ConvUniversalINS1_16ConvProblemShapeILNS1_8OperatorE2ELi2EEENS1_10collective14CollectiveConvINS1_47MainloopSm100TmaUmmaWarpSpecializedImplicitGemmILS5_2ELi17ELi2ELi1ELi2EN4cute5tupleIJNSA_1CILi1EEESD_SD_EEEEENSB_IJNSC_ILi128EEENSB_IJNSC_ILi64EEEEEESI_EEENS_12float_e4m3_tESK_NSA_8TiledMMAINSA_8MMA_AtomIJNSA_10MMA_TraitsINSA_19SM100_MMA_F8F6F4_SSEJSK_SK_fSG_SH_NSA_17integral_constantINSA_4UMMA5MajorELSR_1EEESS_NSP_INSQ_7ScaleInELST_0EEESU_EEEEEENSA_6LayoutISE_NSB_IJNSC_ILi0EEESY_SY_EEEEENSB_IJNSA_10UnderscoreES11_S11_EEEEENS7_6detail27Sm100ImplicitGemmTileTraitsINSA_13SM90_TMA_LOADENSA_14ComposedLayoutINSA_7SwizzleILi3ELi4ELi3EEENSA_18smem_ptr_flag_bitsILi8EEENSX_INSB_IJSG_NSC_ILi8EEEEEENSB_IJSD_SG_EEEEEEEvEENS15_INSA_20SM90_TMA_LOAD_IM2COLENS17_INS18_ILi2ELi4ELi3EEES1B_NSX_INSB_IJSH_S1C_EEENSB_IJSD_SH_EEEEEEEvEEEENS_8epilogue10collective18CollectiveEpilogueINS1Q_23Sm100TmaWarpSpecializedILi1ELi1ELi64ELb0ELb0EEEJSJ_NSB_IJNSX_ISG_SD_EENSX_ISH_SD_EEEEESK_NSB_IJlNSB_IJSD_llEEESY_EEESK_S1Z_NS1Q_6fusion15FusionCallbacksIS1U_NS20_17LinearCombinationISK_fSK_fLNS_15FloatRoundStyleE2EEESJ_S1X_JEEENSA_5SM1004TMEM4LOAD26SM100_TMEM_LOAD_32dp32b64xES16_NS17_IS1J_S1B_NSX_INSB_IJS1C_SH_EEENSB_IJSH_SD_EEEEEEENSA_39AutoVectorizingCopyWithAssumedAlignmentILi128EEENSA_14SM90_TMA_STOREES2D_S2F_S2F_EEEvvEEEEvNT_6ParamsE:
	.zero		2944


//--------------------- SYMBOLS --------------------------

	.type		.nv.reservedSmem.offset0,@object
	.size		.nv.reservedSmem.offset0,0x4
	.type		.nv.reservedSmem.cap,@object
	.size		.nv.reservedSmem.cap,0x4
	.type		__assertfail,@function
